//
// Generated by NVIDIA NVVM Compiler
//
// Compiler Build ID: CL-36424714
// Cuda compilation tools, release 13.0, V13.0.88
// Based on NVVM 20.0.0
//

.version 9.0
.target sm_100
.address_size 64

	// .globl	_Z12MatMulKernelPfS_S_i
// _ZZ12MatMulKernelPfS_S_iE3Mds has been demoted
// _ZZ12MatMulKernelPfS_S_iE3Nds has been demoted

.visible .entry _Z12MatMulKernelPfS_S_i(
	.param .u64 .ptr .align 1 _Z12MatMulKernelPfS_S_i_param_0,
	.param .u64 .ptr .align 1 _Z12MatMulKernelPfS_S_i_param_1,
	.param .u64 .ptr .align 1 _Z12MatMulKernelPfS_S_i_param_2,
	.param .u32 _Z12MatMulKernelPfS_S_i_param_3
)
{
	.reg .pred 	%p<8>;
	.reg .b32 	%r<66>;
	.reg .b32 	%f<368>;
	.reg .b64 	%rd<64>;
	// demoted variable
	.shared .align 4 .b8 _ZZ12MatMulKernelPfS_S_iE3Mds[1024];
	// demoted variable
	.shared .align 4 .b8 _ZZ12MatMulKernelPfS_S_iE3Nds[1024];
	ld.param.u64 	%rd6, [_Z12MatMulKernelPfS_S_i_param_0];
	ld.param.u64 	%rd7, [_Z12MatMulKernelPfS_S_i_param_1];
	ld.param.u32 	%r32, [_Z12MatMulKernelPfS_S_i_param_3];
	cvta.to.global.u64 	%rd1, %rd7;
	cvta.to.global.u64 	%rd2, %rd6;
	mov.u32 	%r33, %ctaid.y;
	mov.u32 	%r1, %ctaid.x;
	mul.lo.s32 	%r34, %r33, %r32;
	shl.b32 	%r2, %r34, 4;
	mov.u32 	%r3, %tid.y;
	mov.u32 	%r4, %tid.x;
	shr.s32 	%r35, %r32, 31;
	shr.u32 	%r36, %r35, 28;
	add.s32 	%r37, %r32, %r36;
	shr.s32 	%r5, %r37, 4;
	setp.lt.s32 	%p1, %r32, 16;
	mov.f32 	%f367, 0f00000000;
	@%p1 bra 	$L__BB0_9;
	cvt.u64.u32 	%rd8, %r2;
	shl.b32 	%r6, %r32, 4;
	shl.b32 	%r39, %r1, 4;
	cvt.u64.u32 	%rd9, %r39;
	mad.lo.s32 	%r40, %r32, %r3, %r4;
	cvt.u64.u32 	%rd10, %r40;
	add.s64 	%rd3, %rd10, %rd8;
	shl.b32 	%r41, %r3, 6;
	mov.u32 	%r42, _ZZ12MatMulKernelPfS_S_iE3Mds;
	add.s32 	%r7, %r42, %r41;
	shl.b32 	%r43, %r4, 2;
	add.s32 	%r8, %r7, %r43;
	add.s64 	%rd4, %rd10, %rd9;
	mov.u32 	%r44, _ZZ12MatMulKernelPfS_S_iE3Nds;
	add.s32 	%r10, %r44, %r43;
	add.s32 	%r9, %r10, %r41;
	add.s32 	%r45, %r5, -1;
	setp.lt.u32 	%p2, %r45, 3;
	mov.f32 	%f367, 0f00000000;
	mov.b32 	%r65, 0;
	@%p2 bra 	$L__BB0_4;
	and.b32  	%r47, %r5, 134217724;
	neg.s32 	%r63, %r47;
	shl.b32 	%r12, %r32, 6;
	shl.b32 	%r60, %r32, 5;
	mul.lo.s32 	%r59, %r32, 48;
	mov.f32 	%f367, 0f00000000;
	mov.b32 	%r58, 0;
	mov.u32 	%r61, %r6;
	mov.u32 	%r62, %r58;
$L__BB0_3:
	.pragma "nounroll";
	and.b32  	%r65, %r5, 134217724;
	cvt.u64.u32 	%rd11, %r62;
	cvt.s64.s32 	%rd12, %r58;
	add.s64 	%rd13, %rd3, %rd11;
	shl.b64 	%rd14, %rd13, 2;
	add.s64 	%rd15, %rd2, %rd14;
	ld.global.f32 	%f14, [%rd15];
	st.shared.f32 	[%r8], %f14;
	add.s64 	%rd16, %rd4, %rd12;
	shl.b64 	%rd17, %rd16, 2;
	add.s64 	%rd18, %rd1, %rd17;
	ld.global.f32 	%f15, [%rd18];
	st.shared.f32 	[%r9], %f15;
	bar.sync 	0;
	ld.shared.f32 	%f16, [%r7];
	ld.shared.f32 	%f17, [%r10];
	fma.rn.f32 	%f18, %f16, %f17, %f367;
	ld.shared.f32 	%f19, [%r7+4];
	ld.shared.f32 	%f20, [%r10+64];
	fma.rn.f32 	%f21, %f19, %f20, %f18;
	ld.shared.f32 	%f22, [%r7+8];
	ld.shared.f32 	%f23, [%r10+128];
	fma.rn.f32 	%f24, %f22, %f23, %f21;
	ld.shared.f32 	%f25, [%r7+12];
	ld.shared.f32 	%f26, [%r10+192];
	fma.rn.f32 	%f27, %f25, %f26, %f24;
	ld.shared.f32 	%f28, [%r7+16];
	ld.shared.f32 	%f29, [%r10+256];
	fma.rn.f32 	%f30, %f28, %f29, %f27;
	ld.shared.f32 	%f31, [%r7+20];
	ld.shared.f32 	%f32, [%r10+320];
	fma.rn.f32 	%f33, %f31, %f32, %f30;
	ld.shared.f32 	%f34, [%r7+24];
	ld.shared.f32 	%f35, [%r10+384];
	fma.rn.f32 	%f36, %f34, %f35, %f33;
	ld.shared.f32 	%f37, [%r7+28];
	ld.shared.f32 	%f38, [%r10+448];
	fma.rn.f32 	%f39, %f37, %f38, %f36;
	ld.shared.f32 	%f40, [%r7+32];
	ld.shared.f32 	%f41, [%r10+512];
	fma.rn.f32 	%f42, %f40, %f41, %f39;
	ld.shared.f32 	%f43, [%r7+36];
	ld.shared.f32 	%f44, [%r10+576];
	fma.rn.f32 	%f45, %f43, %f44, %f42;
	ld.shared.f32 	%f46, [%r7+40];
	ld.shared.f32 	%f47, [%r10+640];
	fma.rn.f32 	%f48, %f46, %f47, %f45;
	ld.shared.f32 	%f49, [%r7+44];
	ld.shared.f32 	%f50, [%r10+704];
	fma.rn.f32 	%f51, %f49, %f50, %f48;
	ld.shared.f32 	%f52, [%r7+48];
	ld.shared.f32 	%f53, [%r10+768];
	fma.rn.f32 	%f54, %f52, %f53, %f51;
	ld.shared.f32 	%f55, [%r7+52];
	ld.shared.f32 	%f56, [%r10+832];
	fma.rn.f32 	%f57, %f55, %f56, %f54;
	ld.shared.f32 	%f58, [%r7+56];
	ld.shared.f32 	%f59, [%r10+896];
	fma.rn.f32 	%f60, %f58, %f59, %f57;
	ld.shared.f32 	%f61, [%r7+60];
	ld.shared.f32 	%f62, [%r10+960];
	fma.rn.f32 	%f63, %f61, %f62, %f60;
	bar.sync 	0;
	cvt.s64.s32 	%rd19, %r61;
	ld.global.f32 	%f64, [%rd15+64];
	st.shared.f32 	[%r8], %f64;
	add.s64 	%rd20, %rd4, %rd19;
	shl.b64 	%rd21, %rd20, 2;
	add.s64 	%rd22, %rd1, %rd21;
	ld.global.f32 	%f65, [%rd22];
	st.shared.f32 	[%r9], %f65;
	bar.sync 	0;
	ld.shared.f32 	%f66, [%r7];
	ld.shared.f32 	%f67, [%r10];
	fma.rn.f32 	%f68, %f66, %f67, %f63;
	ld.shared.f32 	%f69, [%r7+4];
	ld.shared.f32 	%f70, [%r10+64];
	fma.rn.f32 	%f71, %f69, %f70, %f68;
	ld.shared.f32 	%f72, [%r7+8];
	ld.shared.f32 	%f73, [%r10+128];
	fma.rn.f32 	%f74, %f72, %f73, %f71;
	ld.shared.f32 	%f75, [%r7+12];
	ld.shared.f32 	%f76, [%r10+192];
	fma.rn.f32 	%f77, %f75, %f76, %f74;
	ld.shared.f32 	%f78, [%r7+16];
	ld.shared.f32 	%f79, [%r10+256];
	fma.rn.f32 	%f80, %f78, %f79, %f77;
	ld.shared.f32 	%f81, [%r7+20];
	ld.shared.f32 	%f82, [%r10+320];
	fma.rn.f32 	%f83, %f81, %f82, %f80;
	ld.shared.f32 	%f84, [%r7+24];
	ld.shared.f32 	%f85, [%r10+384];
	fma.rn.f32 	%f86, %f84, %f85, %f83;
	ld.shared.f32 	%f87, [%r7+28];
	ld.shared.f32 	%f88, [%r10+448];
	fma.rn.f32 	%f89, %f87, %f88, %f86;
	ld.shared.f32 	%f90, [%r7+32];
	ld.shared.f32 	%f91, [%r10+512];
	fma.rn.f32 	%f92, %f90, %f91, %f89;
	ld.shared.f32 	%f93, [%r7+36];
	ld.shared.f32 	%f94, [%r10+576];
	fma.rn.f32 	%f95, %f93, %f94, %f92;
	ld.shared.f32 	%f96, [%r7+40];
	ld.shared.f32 	%f97, [%r10+640];
	fma.rn.f32 	%f98, %f96, %f97, %f95;
	ld.shared.f32 	%f99, [%r7+44];
	ld.shared.f32 	%f100, [%r10+704];
	fma.rn.f32 	%f101, %f99, %f100, %f98;
	ld.shared.f32 	%f102, [%r7+48];
	ld.shared.f32 	%f103, [%r10+768];
	fma.rn.f32 	%f104, %f102, %f103, %f101;
	ld.shared.f32 	%f105, [%r7+52];
	ld.shared.f32 	%f106, [%r10+832];
	fma.rn.f32 	%f107, %f105, %f106, %f104;
	ld.shared.f32 	%f108, [%r7+56];
	ld.shared.f32 	%f109, [%r10+896];
	fma.rn.f32 	%f110, %f108, %f109, %f107;
	ld.shared.f32 	%f111, [%r7+60];
	ld.shared.f32 	%f112, [%r10+960];
	fma.rn.f32 	%f113, %f111, %f112, %f110;
	bar.sync 	0;
	cvt.s64.s32 	%rd23, %r60;
	ld.global.f32 	%f114, [%rd15+128];
	st.shared.f32 	[%r8], %f114;
	add.s64 	%rd24, %rd4, %rd23;
	shl.b64 	%rd25, %rd24, 2;
	add.s64 	%rd26, %rd1, %rd25;
	ld.global.f32 	%f115, [%rd26];
	st.shared.f32 	[%r9], %f115;
	bar.sync 	0;
	ld.shared.f32 	%f116, [%r7];
	ld.shared.f32 	%f117, [%r10];
	fma.rn.f32 	%f118, %f116, %f117, %f113;
	ld.shared.f32 	%f119, [%r7+4];
	ld.shared.f32 	%f120, [%r10+64];
	fma.rn.f32 	%f121, %f119, %f120, %f118;
	ld.shared.f32 	%f122, [%r7+8];
	ld.shared.f32 	%f123, [%r10+128];
	fma.rn.f32 	%f124, %f122, %f123, %f121;
	ld.shared.f32 	%f125, [%r7+12];
	ld.shared.f32 	%f126, [%r10+192];
	fma.rn.f32 	%f127, %f125, %f126, %f124;
	ld.shared.f32 	%f128, [%r7+16];
	ld.shared.f32 	%f129, [%r10+256];
	fma.rn.f32 	%f130, %f128, %f129, %f127;
	ld.shared.f32 	%f131, [%r7+20];
	ld.shared.f32 	%f132, [%r10+320];
	fma.rn.f32 	%f133, %f131, %f132, %f130;
	ld.shared.f32 	%f134, [%r7+24];
	ld.shared.f32 	%f135, [%r10+384];
	fma.rn.f32 	%f136, %f134, %f135, %f133;
	ld.shared.f32 	%f137, [%r7+28];
	ld.shared.f32 	%f138, [%r10+448];
	fma.rn.f32 	%f139, %f137, %f138, %f136;
	ld.shared.f32 	%f140, [%r7+32];
	ld.shared.f32 	%f141, [%r10+512];
	fma.rn.f32 	%f142, %f140, %f141, %f139;
	ld.shared.f32 	%f143, [%r7+36];
	ld.shared.f32 	%f144, [%r10+576];
	fma.rn.f32 	%f145, %f143, %f144, %f142;
	ld.shared.f32 	%f146, [%r7+40];
	ld.shared.f32 	%f147, [%r10+640];
	fma.rn.f32 	%f148, %f146, %f147, %f145;
	ld.shared.f32 	%f149, [%r7+44];
	ld.shared.f32 	%f150, [%r10+704];
	fma.rn.f32 	%f151, %f149, %f150, %f148;
	ld.shared.f32 	%f152, [%r7+48];
	ld.shared.f32 	%f153, [%r10+768];
	fma.rn.f32 	%f154, %f152, %f153, %f151;
	ld.shared.f32 	%f155, [%r7+52];
	ld.shared.f32 	%f156, [%r10+832];
	fma.rn.f32 	%f157, %f155, %f156, %f154;
	ld.shared.f32 	%f158, [%r7+56];
	ld.shared.f32 	%f159, [%r10+896];
	fma.rn.f32 	%f160, %f158, %f159, %f157;
	ld.shared.f32 	%f161, [%r7+60];
	ld.shared.f32 	%f162, [%r10+960];
	fma.rn.f32 	%f163, %f161, %f162, %f160;
	bar.sync 	0;
	cvt.s64.s32 	%rd27, %r59;
	ld.global.f32 	%f164, [%rd15+192];
	st.shared.f32 	[%r8], %f164;
	add.s64 	%rd28, %rd4, %rd27;
	shl.b64 	%rd29, %rd28, 2;
	add.s64 	%rd30, %rd1, %rd29;
	ld.global.f32 	%f165, [%rd30];
	st.shared.f32 	[%r9], %f165;
	bar.sync 	0;
	ld.shared.f32 	%f166, [%r7];
	ld.shared.f32 	%f167, [%r10];
	fma.rn.f32 	%f168, %f166, %f167, %f163;
	ld.shared.f32 	%f169, [%r7+4];
	ld.shared.f32 	%f170, [%r10+64];
	fma.rn.f32 	%f171, %f169, %f170, %f168;
	ld.shared.f32 	%f172, [%r7+8];
	ld.shared.f32 	%f173, [%r10+128];
	fma.rn.f32 	%f174, %f172, %f173, %f171;
	ld.shared.f32 	%f175, [%r7+12];
	ld.shared.f32 	%f176, [%r10+192];
	fma.rn.f32 	%f177, %f175, %f176, %f174;
	ld.shared.f32 	%f178, [%r7+16];
	ld.shared.f32 	%f179, [%r10+256];
	fma.rn.f32 	%f180, %f178, %f179, %f177;
	ld.shared.f32 	%f181, [%r7+20];
	ld.shared.f32 	%f182, [%r10+320];
	fma.rn.f32 	%f183, %f181, %f182, %f180;
	ld.shared.f32 	%f184, [%r7+24];
	ld.shared.f32 	%f185, [%r10+384];
	fma.rn.f32 	%f186, %f184, %f185, %f183;
	ld.shared.f32 	%f187, [%r7+28];
	ld.shared.f32 	%f188, [%r10+448];
	fma.rn.f32 	%f189, %f187, %f188, %f186;
	ld.shared.f32 	%f190, [%r7+32];
	ld.shared.f32 	%f191, [%r10+512];
	fma.rn.f32 	%f192, %f190, %f191, %f189;
	ld.shared.f32 	%f193, [%r7+36];
	ld.shared.f32 	%f194, [%r10+576];
	fma.rn.f32 	%f195, %f193, %f194, %f192;
	ld.shared.f32 	%f196, [%r7+40];
	ld.shared.f32 	%f197, [%r10+640];
	fma.rn.f32 	%f198, %f196, %f197, %f195;
	ld.shared.f32 	%f199, [%r7+44];
	ld.shared.f32 	%f200, [%r10+704];
	fma.rn.f32 	%f201, %f199, %f200, %f198;
	ld.shared.f32 	%f202, [%r7+48];
	ld.shared.f32 	%f203, [%r10+768];
	fma.rn.f32 	%f204, %f202, %f203, %f201;
	ld.shared.f32 	%f205, [%r7+52];
	ld.shared.f32 	%f206, [%r10+832];
	fma.rn.f32 	%f207, %f205, %f206, %f204;
	ld.shared.f32 	%f208, [%r7+56];
	ld.shared.f32 	%f209, [%r10+896];
	fma.rn.f32 	%f210, %f208, %f209, %f207;
	ld.shared.f32 	%f211, [%r7+60];
	ld.shared.f32 	%f212, [%r10+960];
	fma.rn.f32 	%f367, %f211, %f212, %f210;
	bar.sync 	0;
	add.s32 	%r63, %r63, 4;
	add.s32 	%r62, %r62, 64;
	add.s32 	%r61, %r61, %r12;
	add.s32 	%r60, %r60, %r12;
	add.s32 	%r59, %r59, %r12;
	add.s32 	%r58, %r58, %r12;
	setp.ne.s32 	%p3, %r63, 0;
	@%p3 bra 	$L__BB0_3;
$L__BB0_4:
	and.b32  	%r29, %r5, 3;
	setp.eq.s32 	%p4, %r29, 0;
	@%p4 bra 	$L__BB0_9;
	setp.eq.s32 	%p5, %r29, 1;
	@%p5 bra 	$L__BB0_7;
	shl.b32 	%r48, %r65, 4;
	cvt.u64.u32 	%rd31, %r48;
	mul.lo.s32 	%r49, %r6, %r65;
	cvt.s64.s32 	%rd32, %r49;
	add.s64 	%rd33, %rd3, %rd31;
	shl.b64 	%rd34, %rd33, 2;
	add.s64 	%rd35, %rd2, %rd34;
	ld.global.f32 	%f214, [%rd35];
	st.shared.f32 	[%r8], %f214;
	add.s64 	%rd36, %rd4, %rd32;
	shl.b64 	%rd37, %rd36, 2;
	add.s64 	%rd38, %rd1, %rd37;
	ld.global.f32 	%f215, [%rd38];
	st.shared.f32 	[%r9], %f215;
	bar.sync 	0;
	ld.shared.f32 	%f216, [%r7];
	ld.shared.f32 	%f217, [%r10];
	fma.rn.f32 	%f218, %f216, %f217, %f367;
	ld.shared.f32 	%f219, [%r7+4];
	ld.shared.f32 	%f220, [%r10+64];
	fma.rn.f32 	%f221, %f219, %f220, %f218;
	ld.shared.f32 	%f222, [%r7+8];
	ld.shared.f32 	%f223, [%r10+128];
	fma.rn.f32 	%f224, %f222, %f223, %f221;
	ld.shared.f32 	%f225, [%r7+12];
	ld.shared.f32 	%f226, [%r10+192];
	fma.rn.f32 	%f227, %f225, %f226, %f224;
	ld.shared.f32 	%f228, [%r7+16];
	ld.shared.f32 	%f229, [%r10+256];
	fma.rn.f32 	%f230, %f228, %f229, %f227;
	ld.shared.f32 	%f231, [%r7+20];
	ld.shared.f32 	%f232, [%r10+320];
	fma.rn.f32 	%f233, %f231, %f232, %f230;
	ld.shared.f32 	%f234, [%r7+24];
	ld.shared.f32 	%f235, [%r10+384];
	fma.rn.f32 	%f236, %f234, %f235, %f233;
	ld.shared.f32 	%f237, [%r7+28];
	ld.shared.f32 	%f238, [%r10+448];
	fma.rn.f32 	%f239, %f237, %f238, %f236;
	ld.shared.f32 	%f240, [%r7+32];
	ld.shared.f32 	%f241, [%r10+512];
	fma.rn.f32 	%f242, %f240, %f241, %f239;
	ld.shared.f32 	%f243, [%r7+36];
	ld.shared.f32 	%f244, [%r10+576];
	fma.rn.f32 	%f245, %f243, %f244, %f242;
	ld.shared.f32 	%f246, [%r7+40];
	ld.shared.f32 	%f247, [%r10+640];
	fma.rn.f32 	%f248, %f246, %f247, %f245;
	ld.shared.f32 	%f249, [%r7+44];
	ld.shared.f32 	%f250, [%r10+704];
	fma.rn.f32 	%f251, %f249, %f250, %f248;
	ld.shared.f32 	%f252, [%r7+48];
	ld.shared.f32 	%f253, [%r10+768];
	fma.rn.f32 	%f254, %f252, %f253, %f251;
	ld.shared.f32 	%f255, [%r7+52];
	ld.shared.f32 	%f256, [%r10+832];
	fma.rn.f32 	%f257, %f255, %f256, %f254;
	ld.shared.f32 	%f258, [%r7+56];
	ld.shared.f32 	%f259, [%r10+896];
	fma.rn.f32 	%f260, %f258, %f259, %f257;
	ld.shared.f32 	%f261, [%r7+60];
	ld.shared.f32 	%f262, [%r10+960];
	fma.rn.f32 	%f263, %f261, %f262, %f260;
	bar.sync 	0;
	add.s32 	%r50, %r48, 16;
	cvt.u64.u32 	%rd39, %r50;
	add.s32 	%r51, %r49, %r6;
	cvt.s64.s32 	%rd40, %r51;
	add.s64 	%rd41, %rd3, %rd39;
	shl.b64 	%rd42, %rd41, 2;
	add.s64 	%rd43, %rd2, %rd42;
	ld.global.f32 	%f264, [%rd43];
	st.shared.f32 	[%r8], %f264;
	add.s64 	%rd44, %rd4, %rd40;
	shl.b64 	%rd45, %rd44, 2;
	add.s64 	%rd46, %rd1, %rd45;
	ld.global.f32 	%f265, [%rd46];
	st.shared.f32 	[%r9], %f265;
	bar.sync 	0;
	ld.shared.f32 	%f266, [%r7];
	ld.shared.f32 	%f267, [%r10];
	fma.rn.f32 	%f268, %f266, %f267, %f263;
	ld.shared.f32 	%f269, [%r7+4];
	ld.shared.f32 	%f270, [%r10+64];
	fma.rn.f32 	%f271, %f269, %f270, %f268;
	ld.shared.f32 	%f272, [%r7+8];
	ld.shared.f32 	%f273, [%r10+128];
	fma.rn.f32 	%f274, %f272, %f273, %f271;
	ld.shared.f32 	%f275, [%r7+12];
	ld.shared.f32 	%f276, [%r10+192];
	fma.rn.f32 	%f277, %f275, %f276, %f274;
	ld.shared.f32 	%f278, [%r7+16];
	ld.shared.f32 	%f279, [%r10+256];
	fma.rn.f32 	%f280, %f278, %f279, %f277;
	ld.shared.f32 	%f281, [%r7+20];
	ld.shared.f32 	%f282, [%r10+320];
	fma.rn.f32 	%f283, %f281, %f282, %f280;
	ld.shared.f32 	%f284, [%r7+24];
	ld.shared.f32 	%f285, [%r10+384];
	fma.rn.f32 	%f286, %f284, %f285, %f283;
	ld.shared.f32 	%f287, [%r7+28];
	ld.shared.f32 	%f288, [%r10+448];
	fma.rn.f32 	%f289, %f287, %f288, %f286;
	ld.shared.f32 	%f290, [%r7+32];
	ld.shared.f32 	%f291, [%r10+512];
	fma.rn.f32 	%f292, %f290, %f291, %f289;
	ld.shared.f32 	%f293, [%r7+36];
	ld.shared.f32 	%f294, [%r10+576];
	fma.rn.f32 	%f295, %f293, %f294, %f292;
	ld.shared.f32 	%f296, [%r7+40];
	ld.shared.f32 	%f297, [%r10+640];
	fma.rn.f32 	%f298, %f296, %f297, %f295;
	ld.shared.f32 	%f299, [%r7+44];
	ld.shared.f32 	%f300, [%r10+704];
	fma.rn.f32 	%f301, %f299, %f300, %f298;
	ld.shared.f32 	%f302, [%r7+48];
	ld.shared.f32 	%f303, [%r10+768];
	fma.rn.f32 	%f304, %f302, %f303, %f301;
	ld.shared.f32 	%f305, [%r7+52];
	ld.shared.f32 	%f306, [%r10+832];
	fma.rn.f32 	%f307, %f305, %f306, %f304;
	ld.shared.f32 	%f308, [%r7+56];
	ld.shared.f32 	%f309, [%r10+896];
	fma.rn.f32 	%f310, %f308, %f309, %f307;
	ld.shared.f32 	%f311, [%r7+60];
	ld.shared.f32 	%f312, [%r10+960];
	fma.rn.f32 	%f367, %f311, %f312, %f310;
	bar.sync 	0;
	add.s32 	%r65, %r65, 2;
$L__BB0_7:
	and.b32  	%r52, %r5, 1;
	setp.eq.b32 	%p6, %r52, 1;
	not.pred 	%p7, %p6;
	@%p7 bra 	$L__BB0_9;
	shl.b32 	%r53, %r65, 4;
	cvt.u64.u32 	%rd47, %r53;
	mul.lo.s32 	%r54, %r6, %r65;
	cvt.s64.s32 	%rd48, %r54;
	add.s64 	%rd49, %rd3, %rd47;
	shl.b64 	%rd50, %rd49, 2;
	add.s64 	%rd51, %rd2, %rd50;
	ld.global.f32 	%f313, [%rd51];
	st.shared.f32 	[%r8], %f313;
	add.s64 	%rd52, %rd4, %rd48;
	shl.b64 	%rd53, %rd52, 2;
	add.s64 	%rd54, %rd1, %rd53;
	ld.global.f32 	%f314, [%rd54];
	st.shared.f32 	[%r9], %f314;
	bar.sync 	0;
	ld.shared.f32 	%f315, [%r7];
	ld.shared.f32 	%f316, [%r10];
	fma.rn.f32 	%f317, %f315, %f316, %f367;
	ld.shared.f32 	%f318, [%r7+4];
	ld.shared.f32 	%f319, [%r10+64];
	fma.rn.f32 	%f320, %f318, %f319, %f317;
	ld.shared.f32 	%f321, [%r7+8];
	ld.shared.f32 	%f322, [%r10+128];
	fma.rn.f32 	%f323, %f321, %f322, %f320;
	ld.shared.f32 	%f324, [%r7+12];
	ld.shared.f32 	%f325, [%r10+192];
	fma.rn.f32 	%f326, %f324, %f325, %f323;
	ld.shared.f32 	%f327, [%r7+16];
	ld.shared.f32 	%f328, [%r10+256];
	fma.rn.f32 	%f329, %f327, %f328, %f326;
	ld.shared.f32 	%f330, [%r7+20];
	ld.shared.f32 	%f331, [%r10+320];
	fma.rn.f32 	%f332, %f330, %f331, %f329;
	ld.shared.f32 	%f333, [%r7+24];
	ld.shared.f32 	%f334, [%r10+384];
	fma.rn.f32 	%f335, %f333, %f334, %f332;
	ld.shared.f32 	%f336, [%r7+28];
	ld.shared.f32 	%f337, [%r10+448];
	fma.rn.f32 	%f338, %f336, %f337, %f335;
	ld.shared.f32 	%f339, [%r7+32];
	ld.shared.f32 	%f340, [%r10+512];
	fma.rn.f32 	%f341, %f339, %f340, %f338;
	ld.shared.f32 	%f342, [%r7+36];
	ld.shared.f32 	%f343, [%r10+576];
	fma.rn.f32 	%f344, %f342, %f343, %f341;
	ld.shared.f32 	%f345, [%r7+40];
	ld.shared.f32 	%f346, [%r10+640];
	fma.rn.f32 	%f347, %f345, %f346, %f344;
	ld.shared.f32 	%f348, [%r7+44];
	ld.shared.f32 	%f349, [%r10+704];
	fma.rn.f32 	%f350, %f348, %f349, %f347;
	ld.shared.f32 	%f351, [%r7+48];
	ld.shared.f32 	%f352, [%r10+768];
	fma.rn.f32 	%f353, %f351, %f352, %f350;
	ld.shared.f32 	%f354, [%r7+52];
	ld.shared.f32 	%f355, [%r10+832];
	fma.rn.f32 	%f356, %f354, %f355, %f353;
	ld.shared.f32 	%f357, [%r7+56];
	ld.shared.f32 	%f358, [%r10+896];
	fma.rn.f32 	%f359, %f357, %f358, %f356;
	ld.shared.f32 	%f360, [%r7+60];
	ld.shared.f32 	%f361, [%r10+960];
	fma.rn.f32 	%f367, %f360, %f361, %f359;
	bar.sync 	0;
$L__BB0_9:
	ld.param.u64 	%rd63, [_Z12MatMulKernelPfS_S_i_param_2];
	cvta.to.global.u64 	%rd55, %rd63;
	shl.b32 	%r55, %r1, 4;
	cvt.s64.s32 	%rd56, %r2;
	mul.lo.s32 	%r56, %r32, %r3;
	cvt.s64.s32 	%rd57, %r56;
	add.s32 	%r57, %r55, %r4;
	cvt.u64.u32 	%rd58, %r57;
	add.s64 	%rd59, %rd58, %rd56;
	add.s64 	%rd60, %rd59, %rd57;
	shl.b64 	%rd61, %rd60, 2;
	add.s64 	%rd62, %rd55, %rd61;
	st.global.f32 	[%rd62], %f367;
	ret;

}


// ===== COMPILED SASS (sm_100) =====

	.target	sm_100

	.elftype	@"ET_EXEC"


//--------------------- .note.nv.tkinfo           --------------------------
	.section	.note.nv.tkinfo,"",@"SHT_NOTE"
	.sectionflags	@"SHF_NOTE_NV_TKINFO"
	.tkinfo
        /*0018*/ 	.word	0x00000002
        /*0030*/ 	.string	""
        /*0030*/ 	.string	"ptxas"
        /*0030*/ 	.string	"Cuda compilation tools, release 13.0, V13.0.88"
        /*0030*/ 	.string	"Build cuda_13.0.r13.0/compiler.36424714_0"
        /*0030*/ 	.string	"-arch sm_100 -m 64 "



//--------------------- .note.nv.cuinfo           --------------------------
	.section	.note.nv.cuinfo,"",@"SHT_NOTE"
	.sectionflags	@"SHF_NOTE_NV_CUINFO"
        /*0018*/ 	.short	0x0002
        /*001a*/ 	.short	0x0064
        /*001c*/ 	.short	0x0082
	.zero		2


//--------------------- .nv.info                  --------------------------
	.section	.nv.info,"",@"SHT_CUDA_INFO"
	.align	4


	//----- nvinfo : EIATTR_REGCOUNT
	.align		4
        /*0000*/ 	.byte	0x04, 0x2f
        /*0002*/ 	.short	(.L_1 - .L_0)
	.align		4
.L_0:
        /*0004*/ 	.word	index@(_Z12MatMulKernelPfS_S_i)
        /*0008*/ 	.word	0x00000020


	//----- nvinfo : EIATTR_FRAME_SIZE
	.align		4
.L_1:
        /*000c*/ 	.byte	0x04, 0x11
        /*000e*/ 	.short	(.L_3 - .L_2)
	.align		4
.L_2:
        /*0010*/ 	.word	index@(_Z12MatMulKernelPfS_S_i)
        /*0014*/ 	.word	0x00000000


	//----- nvinfo : EIATTR_MIN_STACK_SIZE
	.align		4
.L_3:
        /*0018*/ 	.byte	0x04, 0x12
        /*001a*/ 	.short	(.L_5 - .L_4)
	.align		4
.L_4:
        /*001c*/ 	.word	index@(_Z12MatMulKernelPfS_S_i)
        /*0020*/ 	.word	0x00000000
.L_5:


//--------------------- .nv.compat                --------------------------
	.section	.nv.compat,"",@"SHT_CUDA_COMPAT_INFO"
	.align	4
        /*0000*/ 	.byte	0x02, 0x09, 0x00, 0x00, 0x02, 0x02, 0x01, 0x00, 0x02, 0x05, 0x05, 0x00, 0x03, 0x07, 0x01, 0x01
        /*0010*/ 	.byte	0x02, 0x03, 0x00, 0x00, 0x02, 0x06, 0x01, 0x00, 0x04, 0x0b, 0x08, 0x00, 0x09, 0x00, 0x00, 0x00
        /*0020*/ 	.byte	0x00, 0x00, 0x00, 0x00


//--------------------- .nv.info._Z12MatMulKernelPfS_S_i --------------------------
	.section	.nv.info._Z12MatMulKernelPfS_S_i,"",@"SHT_CUDA_INFO"
	.sectionflags	@""
	.align	4


	//----- nvinfo : EIATTR_CUDA_API_VERSION
	.align		4
        /*0000*/ 	.byte	0x04, 0x37
        /*0002*/ 	.short	(.L_7 - .L_6)
.L_6:
        /*0004*/ 	.word	0x00000082


	//----- nvinfo : EIATTR_KPARAM_INFO
	.align		4
.L_7:
        /*0008*/ 	.byte	0x04, 0x17
        /*000a*/ 	.short	(.L_9 - .L_8)
.L_8:
        /*000c*/ 	.word	0x00000000
        /*0010*/ 	.short	0x0003
        /*0012*/ 	.short	0x0018
        /*0014*/ 	.byte	0x00, 0xf0, 0x11, 0x00


	//----- nvinfo : EIATTR_KPARAM_INFO
	.align		4
.L_9:
        /*0018*/ 	.byte	0x04, 0x17
        /*001a*/ 	.short	(.L_11 - .L_10)
.L_10:
        /*001c*/ 	.word	0x00000000
        /*0020*/ 	.short	0x0002
        /*0022*/ 	.short	0x0010
        /*0024*/ 	.byte	0x00, 0xf5, 0x21, 0x00


	//----- nvinfo : EIATTR_KPARAM_INFO
	.align		4
.L_11:
        /*0028*/ 	.byte	0x04, 0x17
        /*002a*/ 	.short	(.L_13 - .L_12)
.L_12:
        /*002c*/ 	.word	0x00000000
        /*0030*/ 	.short	0x0001
        /*0032*/ 	.short	0x0008
        /*0034*/ 	.byte	0x00, 0xf5, 0x21, 0x00


	//----- nvinfo : EIATTR_KPARAM_INFO
	.align		4
.L_13:
        /*0038*/ 	.byte	0x04, 0x17
        /*003a*/ 	.short	(.L_15 - .L_14)
.L_14:
        /*003c*/ 	.word	0x00000000
        /*0040*/ 	.short	0x0000
        /*0042*/ 	.short	0x0000
        /*0044*/ 	.byte	0x00, 0xf5, 0x21, 0x00


	//----- nvinfo : EIATTR_SPARSE_MMA_MASK
	.align		4
.L_15:
        /*0048*/ 	.byte	0x03, 0x50
        /*004a*/ 	.short	0x0000


	//----- nvinfo : EIATTR_MAXREG_COUNT
	.align		4
        /*004c*/ 	.byte	0x03, 0x1b
        /*004e*/ 	.short	0x00ff


	//----- nvinfo : EIATTR_NUM_BARRIERS
	.align		4
        /*0050*/ 	.byte	0x02, 0x4c
        /*0052*/ 	.byte	0x01
	.zero		1


	//----- nvinfo : EIATTR_MERCURY_ISA_VERSION
	.align		4
        /*0054*/ 	.byte	0x03, 0x5f
        /*0056*/ 	.short	0x0101


	//----- nvinfo : EIATTR_VRC_CTA_INIT_COUNT
	.align		4
        /*0058*/ 	.byte	0x02, 0x4a
	.zero		1
	.zero		1


	//----- nvinfo : EIATTR_EXIT_INSTR_OFFSETS
	.align		4
        /*005c*/ 	.byte	0x04, 0x1c
        /*005e*/ 	.short	(.L_17 - .L_16)


	//   ....[0]....
.L_16:
        /*0060*/ 	.word	0x00001a60


	//----- nvinfo : EIATTR_CBANK_PARAM_SIZE
	.align		4
.L_17:
        /*0064*/ 	.byte	0x03, 0x19
        /*0066*/ 	.short	0x001c


	//----- nvinfo : EIATTR_PARAM_CBANK
	.align		4
        /*0068*/ 	.byte	0x04, 0x0a
        /*006a*/ 	.short	(.L_19 - .L_18)
	.align		4
.L_18:
        /*006c*/ 	.word	index@(.nv.constant0._Z12MatMulKernelPfS_S_i)
        /*0070*/ 	.short	0x0380
        /*0072*/ 	.short	0x001c


	//----- nvinfo : EIATTR_SW_WAR
	.align		4
.L_19:
        /*0074*/ 	.byte	0x04, 0x36
        /*0076*/ 	.short	(.L_21 - .L_20)
.L_20:
        /*0078*/ 	.word	0x00000008
.L_21:


//--------------------- .nv.callgraph             --------------------------
	.section	.nv.callgraph,"",@"SHT_CUDA_CALLGRAPH"
	.align	4
	.sectionentsize	8
	.align		4
        /*0000*/ 	.word	0x00000000
	.align		4
        /*0004*/ 	.word	0xffffffff
	.align		4
        /*0008*/ 	.word	0x00000000
	.align		4
        /*000c*/ 	.word	0xfffffffe
	.align		4
        /*0010*/ 	.word	0x00000000
	.align		4
        /*0014*/ 	.word	0xfffffffd
	.align		4
        /*0018*/ 	.word	0x00000000
	.align		4
        /*001c*/ 	.word	0xfffffffc


//--------------------- .text._Z12MatMulKernelPfS_S_i --------------------------
	.section	.text._Z12MatMulKernelPfS_S_i,"ax",@progbits
	.align	128
        .global         _Z12MatMulKernelPfS_S_i
        .type           _Z12MatMulKernelPfS_S_i,@function
        .size           _Z12MatMulKernelPfS_S_i,(.L_x_5 - _Z12MatMulKernelPfS_S_i)
        .other          _Z12MatMulKernelPfS_S_i,@"STO_CUDA_ENTRY STV_DEFAULT"
_Z12MatMulKernelPfS_S_i:
.text._Z12MatMulKernelPfS_S_i:
[----:B------:R-:W-:Y:S08]  /*0000*/  LDC R1, c[0x0][0x37c] ;  /* 0x0000df00ff017b82 */ /* 0x000ff00000000800 */
[----:B------:R-:W0:Y:S01]  /*0010*/  LDC R0, c[0x0][0x398] ;  /* 0x0000e600ff007b82 */ /* 0x000e220000000800 */
[----:B------:R-:W1:Y:S01]  /*0020*/  S2R R2, SR_CTAID.X ;  /* 0x0000000000027919 */ /* 0x000e620000002500 */
[----:B------:R-:W2:Y:S01]  /*0030*/  LDCU.64 UR8, c[0x0][0x358] ;  /* 0x00006b00ff0877ac */ /* 0x000ea20008000a00 */
[----:B------:R-:W-:Y:S01]  /*0040*/  HFMA2 R24, -RZ, RZ, 0, 0 ;  /* 0x00000000ff187431 */ /* 0x000fe200000001ff */
[----:B------:R-:W3:Y:S04]  /*0050*/  S2R R3, SR_TID.Y ;  /* 0x0000000000037919 */ /* 0x000ee80000002200 */
[----:B------:R-:W4:Y:S01]  /*0060*/  S2UR UR4, SR_CTAID.Y ;  /* 0x00000000000479c3 */ /* 0x000f220000002600 */
[----:B------:R-:W0:Y:S02]  /*0070*/  S2R R17, SR_TID.X ;  /* 0x0000000000117919 */ /* 0x000e240000002100 */
[----:B0-----:R-:W-:-:S02]  /*0080*/  ISETP.GE.AND P0, PT, R0, 0x10, PT ;  /* 0x000000100000780c */ /* 0x001fc40003f06270 */
[----:B------:R-:W-:-:S04]  /*0090*/  SHF.R.S32.HI R5, RZ, 0x1f, R0 ;  /* 0x0000001fff057819 */ /* 0x000fc80000011400 */
[----:B------:R-:W-:Y:S01]  /*00a0*/  LEA.HI R5, R5, R0, RZ, 0x4 ;  /* 0x0000000005057211 */ /* 0x000fe200078f20ff */
[----:B----4-:R-:W-:-:S05]  /*00b0*/  IMAD R18, R0, UR4, RZ ;  /* 0x0000000400127c24 */ /* 0x010fca000f8e02ff */
[----:B------:R-:W-:Y:S01]  /*00c0*/  SHF.L.U32 R18, R18, 0x4, RZ ;  /* 0x0000000412127819 */ /* 0x000fe200000006ff */
[----:B-123--:R-:W-:Y:S06]  /*00d0*/  @!P0 BRA `(.L_x_0) ;  /* 0x0000001800388947 */ /* 0x00efec0003800000 */
[----:B------:R-:W0:Y:S01]  /*00e0*/  S2UR UR6, SR_CgaCtaId ;  /* 0x00000000000679c3 */ /* 0x000e220000008800 */
[----:B------:R-:W-:Y:S01]  /*00f0*/  SHF.R.S32.HI R5, RZ, 0x4, R5 ;  /* 0x00000004ff057819 */ /* 0x000fe20000011405 */
[----:B------:R-:W-:Y:S01]  /*0100*/  UMOV UR4, 0x400 ;  /* 0x0000040000047882 */ /* 0x000fe20000000000 */
[----:B------:R-:W-:Y:S01]  /*0110*/  IMAD R15, R3, R0, R17 ;  /* 0x00000000030f7224 */ /* 0x000fe200078e0211 */
[----:B------:R-:W-:Y:S01]  /*0120*/  UIADD3 UR5, UPT, UPT, UR4, 0x400, URZ ;  /* 0x0000040004057890 */ /* 0x000fe2000fffe0ff */
[----:B------:R-:W-:Y:S02]  /*0130*/  IADD3 R4, PT, PT, R5, -0x1, RZ ;  /* 0xffffffff05047810 */ /* 0x000fe40007ffe0ff */
[----:B------:R-:W-:Y:S02]  /*0140*/  MOV R24, RZ ;  /* 0x000000ff00187202 */ /* 0x000fe40000000f00 */
[----:B------:R-:W-:Y:S02]  /*0150*/  ISETP.GE.U32.AND P0, PT, R4, 0x3, PT ;  /* 0x000000030400780c */ /* 0x000fe40003f06070 */
[----:B------:R-:W-:-:S02]  /*0160*/  IADD3 R13, P1, PT, R18, R15, RZ ;  /* 0x0000000f120d7210 */ /* 0x000fc40007f3e0ff */
[----:B------:R-:W-:Y:S02]  /*0170*/  LEA R15, P2, R2, R15, 0x4 ;  /* 0x0000000f020f7211 */ /* 0x000fe400078420ff */
[----:B------:R-:W-:Y:S02]  /*0180*/  SHF.L.U32 R4, R0, 0x4, RZ ;  /* 0x0000000400047819 */ /* 0x000fe400000006ff */
[----:B------:R-:W-:Y:S02]  /*0190*/  MOV R23, RZ ;  /* 0x000000ff00177202 */ /* 0x000fe40000000f00 */
[----:B------:R-:W-:Y:S02]  /*01a0*/  IADD3.X R12, PT, PT, RZ, RZ, RZ, P1, !PT ;  /* 0x000000ffff0c7210 */ /* 0x000fe40000ffe4ff */
[----:B------:R-:W-:Y:S01]  /*01b0*/  IADD3.X R14, PT, PT, RZ, RZ, RZ, P2, !PT ;  /* 0x000000ffff0e7210 */ /* 0x000fe200017fe4ff */
[----:B0-----:R-:W-:Y:S02]  /*01c0*/  ULEA UR4, UR6, UR4, 0x18 ;  /* 0x0000000406047291 */ /* 0x001fe4000f8ec0ff */
[----:B------:R-:W-:-:S04]  /*01d0*/  ULEA UR5, UR6, UR5, 0x18 ;  /* 0x0000000506057291 */ /* 0x000fc8000f8ec0ff */
[----:B------:R-:W-:Y:S02]  /*01e0*/  LEA R20, R3, UR4, 0x6 ;  /* 0x0000000403147c11 */ /* 0x000fe4000f8e30ff */
[C---:B------:R-:W-:Y:S02]  /*01f0*/  LEA R16, R17.reuse, UR5, 0x2 ;  /* 0x0000000511107c11 */ /* 0x040fe4000f8e10ff */
[----:B------:R-:W-:Y:S02]  /*0200*/  LEA R21, R17, R20, 0x2 ;  /* 0x0000001411157211 */ /* 0x000fe400078e10ff */
[----:B------:R-:W-:Y:S01]  /*0210*/  LEA R19, R3, R16, 0x6 ;  /* 0x0000001003137211 */ /* 0x000fe200078e30ff */
[----:B------:R-:W-:Y:S06]  /*0220*/  @!P0 BRA `(.L_x_1) ;  /* 0x0000000c00408947 */ /* 0x000fec0003800000 */
[----:B------:R-:W-:Y:S01]  /*0230*/  LOP3.LUT R5, R5, 0x7fffffc, RZ, 0xc0, !PT ;  /* 0x07fffffc05057812 */ /* 0x000fe200078ec0ff */
[C---:B------:R-:W-:Y:S01]  /*0240*/  IMAD R27, R0.reuse, 0x30, RZ ;  /* 0x00000030001b7824 */ /* 0x040fe200078e02ff */
[----:B------:R-:W-:Y:S02]  /*0250*/  MOV R23, R4 ;  /* 0x0000000400177202 */ /* 0x000fe40000000f00 */
[----:B------:R-:W-:Y:S02]  /*0260*/  CS2R R24, SRZ ;  /* 0x0000000000187805 */ /* 0x000fe4000001ff00 */
[----:B------:R-:W-:Y:S01]  /*0270*/  SHF.L.U32 R29, R0, 0x5, RZ ;  /* 0x00000005001d7819 */ /* 0x000fe200000006ff */
[----:B------:R-:W0:Y:S01]  /*0280*/  LDCU.128 UR12, c[0x0][0x380] ;  /* 0x00007000ff0c77ac */ /* 0x000e220008000c00 */
[----:B------:R-:W-:Y:S01]  /*0290*/  IADD3 R22, PT, PT, -R5, RZ, RZ ;  /* 0x000000ff05167210 */ /* 0x000fe20007ffe1ff */
[----:B------:R-:W-:-:S06]  /*02a0*/  UMOV UR4, URZ ;  /* 0x000000ff00047c82 */ /* 0x000fcc0008000000 */
.L_x_2:
[----:B------:R-:W-:Y:S02]  /*02b0*/  IADD3 R6, P0, PT, R13, UR4, RZ ;  /* 0x000000040d067c10 */ /* 0x000fe4000ff1e0ff */
[C---:B------:R-:W-:Y:S02]  /*02c0*/  IADD3 R4, P1, PT, R25.reuse, R15, RZ ;  /* 0x0000000f19047210 */ /* 0x040fe40007f3e0ff */
[----:B------:R-:W-:Y:S02]  /*02d0*/  IADD3.X R7, PT, PT, RZ, R12, RZ, P0, !PT ;  /* 0x0000000cff077210 */ /* 0x000fe400007fe4ff */
[----:B0-----:R-:W-:Y:S02]  /*02e0*/  LEA R8, P0, R6, UR12, 0x2 ;  /* 0x0000000c06087c11 */ /* 0x001fe4000f8010ff */
[----:B------:R-:W-:Y:S02]  /*02f0*/  LEA.HI.X.SX32 R5, R25, R14, 0x1, P1 ;  /* 0x0000000e19057211 */ /* 0x000fe400008f0eff */
[----:B------:R-:W-:-:S02]  /*0300*/  LEA R10, P1, R4, UR14, 0x2 ;  /* 0x0000000e040a7c11 */ /* 0x000fc4000f8210ff */
[----:B------:R-:W-:Y:S02]  /*0310*/  LEA.HI.X R9, R6, UR13, R7, 0x2, P0 ;  /* 0x0000000d06097c11 */ /* 0x000fe400080f1407 */
[----:B------:R-:W-:-:S03]  /*0320*/  LEA.HI.X R11, R4, UR15, R5, 0x2, P1 ;  /* 0x0000000f040b7c11 */ /* 0x000fc600088f1405 */
[----:B------:R-:W2:Y:S04]  /*0330*/  LDG.E R26, desc[UR8][R8.64] ;  /* 0x00000008081a7981 */ /* 0x000ea8000c1e1900 */
[----:B------:R-:W3:Y:S04]  /*0340*/  LDG.E R10, desc[UR8][R10.64] ;  /* 0x000000080a0a7981 */ /* 0x000ee8000c1e1900 */
[----:B--2---:R-:W-:Y:S04]  /*0350*/  STS [R21], R26 ;  /* 0x0000001a15007388 */ /* 0x004fe80000000800 */
[----:B---3--:R-:W-:Y:S01]  /*0360*/  STS [R19], R10 ;  /* 0x0000000a13007388 */ /* 0x008fe20000000800 */
[----:B------:R-:W-:Y:S06]  /*0370*/  BAR.SYNC.DEFER_BLOCKING 0x0 ;  /* 0x0000000000007b1d */ /* 0x000fec0000010000 */
[----:B------:R-:W-:Y:S04]  /*0380*/  LDS R28, [R16] ;  /* 0x00000000101c7984 */ /* 0x000fe80000000800 */
[----:B------:R-:W0:Y:S04]  /*0390*/  LDS.128 R4, [R20] ;  /* 0x0000000014047984 */ /* 0x000e280000000c00 */
[----:B------:R-:W-:Y:S04]  /*03a0*/  LDS R26, [R16+0x100] ;  /* 0x00010000101a7984 */ /* 0x000fe80000000800 */
[----:B------:R-:W-:Y:S01]  /*03b0*/  LDS R10, [R16+0x200] ;  /* 0x00020000100a7984 */ /* 0x000fe20000000800 */
[----:B0-----:R-:W-:-:S03]  /*03c0*/  FFMA R4, R4, R28, R24 ;  /* 0x0000001c04047223 */ /* 0x001fc60000000018 */
[----:B------:R-:W0:Y:S02]  /*03d0*/  LDS R24, [R16+0x40] ;  /* 0x0000400010187984 */ /* 0x000e240000000800 */
[----:B0-----:R-:W-:Y:S02]  /*03e0*/  FFMA R5, R24, R5, R4 ;  /* 0x0000000518057223 */ /* 0x001fe40000000004 */
[----:B------:R-:W0:Y:S04]  /*03f0*/  LDS R4, [R16+0x80] ;  /* 0x0000800010047984 */ /* 0x000e280000000800 */
[----:B------:R-:W1:Y:S01]  /*0400*/  LDS R24, [R16+0xc0] ;  /* 0x0000c00010187984 */ /* 0x000e620000000800 */
[----:B0-----:R-:W-:-:S04]  /*0410*/  FFMA R4, R4, R6, R5 ;  /* 0x0000000604047223 */ /* 0x001fc80000000005 */
[----:B-1----:R-:W-:Y:S02]  /*0420*/  FFMA R11, R24, R7, R4 ;  /* 0x00000007180b7223 */ /* 0x002fe40000000004 */
[----:B------:R-:W0:Y:S02]  /*0430*/  LDS.128 R4, [R20+0x10] ;  /* 0x0000100014047984 */ /* 0x000e240000000c00 */
[----:B0-----:R-:W-:Y:S02]  /*0440*/  FFMA R4, R4, R26, R11 ;  /* 0x0000001a04047223 */ /* 0x001fe4000000000b */
        /* <DEDUP_REMOVED lines=8> */
[----:B------:R-:W0:Y:S04]  /*04d0*/  LDS R11, [R16+0x240] ;  /* 0x00024000100b7984 */ /* 0x000e280000000800 */
[----:B------:R-:W-:Y:S01]  /*04e0*/  LDS R10, [R16+0x300] ;  /* 0x00030000100a7984 */ /* 0x000fe20000000800 */
[----:B0-----:R-:W-:-:S03]  /*04f0*/  FFMA R5, R11, R5, R4 ;  /* 0x000000050b057223 */ /* 0x001fc60000000004 */
[----:B------:R-:W0:Y:S04]  /*0500*/  LDS R4, [R16+0x280] ;  /* 0x0002800010047984 */ /* 0x000e280000000800 */
[----:B------:R-:W1:Y:S01]  /*0510*/  LDS R11, [R16+0x2c0] ;  /* 0x0002c000100b7984 */ /* 0x000e620000000800 */
[----:B0-----:R-:W-:-:S04]  /*0520*/  FFMA R4, R4, R6, R5 ;  /* 0x0000000604047223 */ /* 0x001fc80000000005 */
[----:B-1----:R-:W-:Y:S02]  /*0530*/  FFMA R11, R11, R7, R4 ;  /* 0x000000070b0b7223 */ /* 0x002fe40000000004 */
[----:B------:R-:W0:Y:S02]  /*0540*/  LDS.128 R4, [R20+0x30] ;  /* 0x0000300014047984 */ /* 0x000e240000000c00 */
[----:B0-----:R-:W-:Y:S02]  /*0550*/  FFMA R4, R4, R10, R11 ;  /* 0x0000000a04047223 */ /* 0x001fe4000000000b */
[----:B------:R-:W0:Y:S04]  /*0560*/  LDS R11, [R16+0x340] ;  /* 0x00034000100b7984 */ /* 0x000e280000000800 */
[----:B------:R-:W1:Y:S01]  /*0570*/  LDS R10, [R16+0x380] ;  /* 0x00038000100a7984 */ /* 0x000e620000000800 */
[----:B0-----:R-:W-:-:S03]  /*0580*/  FFMA R5, R11, R5, R4 ;  /* 0x000000050b057223 */ /* 0x001fc60000000004 */
[----:B------:R-:W0:Y:S01]  /*0590*/  LDS R4, [R16+0x3c0] ;  /* 0x0003c00010047984 */ /* 0x000e220000000800 */
[----:B------:R-:W-:Y:S01]  /*05a0*/  BAR.SYNC.DEFER_BLOCKING 0x0 ;  /* 0x0000000000007b1d */ /* 0x000fe20000010000 */
[----:B-1----:R-:W-:Y:S01]  /*05b0*/  FFMA R5, R10, R6, R5 ;  /* 0x000000060a057223 */ /* 0x002fe20000000005 */
[----:B------:R-:W-:-:S04]  /*05c0*/  IADD3 R6, P0, PT, R23, R15, RZ ;  /* 0x0000000f17067210 */ /* 0x000fc80007f1e0ff */
[----:B------:R-:W-:Y:S02]  /*05d0*/  LEA.HI.X.SX32 R11, R23, R14, 0x1, P0 ;  /* 0x0000000e170b7211 */ /* 0x000fe400000f0eff */
[----:B------:R-:W-:-:S04]  /*05e0*/  LEA R10, P0, R6, UR14, 0x2 ;  /* 0x0000000e060a7c11 */ /* 0x000fc8000f8010ff */
[----:B------:R-:W-:Y:S01]  /*05f0*/  LEA.HI.X R11, R6, UR15, R11, 0x2, P0 ;  /* 0x0000000f060b7c11 */ /* 0x000fe200080f140b */
[----:B------:R-:W2:Y:S04]  /*0600*/  LDG.E R26, desc[UR8][R8.64+0x40] ;  /* 0x00004008081a7981 */ /* 0x000ea8000c1e1900 */
[----:B------:R-:W3:Y:S01]  /*0610*/  LDG.E R10, desc[UR8][R10.64] ;  /* 0x000000080a0a7981 */ /* 0x000ee2000c1e1900 */
[----:B0-----:R-:W-:-:S03]  /*0620*/  FFMA R24, R4, R7, R5 ;  /* 0x0000000704187223 */ /* 0x001fc60000000005 */
[----:B--2---:R-:W-:Y:S04]  /*0630*/  STS [R21], R26 ;  /* 0x0000001a15007388 */ /* 0x004fe80000000800 */
[----:B---3--:R-:W-:Y:S01]  /*0640*/  STS [R19], R10 ;  /* 0x0000000a13007388 */ /* 0x008fe20000000800 */
[----:B------:R-:W-:Y:S06]  /*0650*/  BAR.SYNC.DEFER_BLOCKING 0x0 ;  /* 0x0000000000007b1d */ /* 0x000fec0000010000 */
[----:B------:R-:W-:Y:S04]  /*0660*/  LDS R28, [R16] ;  /* 0x00000000101c7984 */ /* 0x000fe80000000800 */
[----:B------:R-:W0:Y:S04]  /*0670*/  LDS.128 R4, [R20] ;  /* 0x0000000014047984 */ /* 0x000e280000000c00 */
        /* <DEDUP_REMOVED lines=54> */
[----:B------:R-:W0:Y:S04]  /*09e0*/  LDS.128 R4, [R20+0x10] ;  /* 0x0000100014047984 */ /* 0x000e280000000c00 */
[----:B------:R-:W-:Y:S01]  /*09f0*/  LDS R24, [R16+0x380] ;  /* 0x0003800010187984 */ /* 0x000fe20000000800 */
[----:B0-----:R-:W-:-:S03]  /*0a00*/  FFMA R4, R4, R10, R11 ;  /* 0x0000000a04047223 */ /* 0x001fc6000000000b */
        /* <DEDUP_REMOVED lines=20> */
[----:B------:R-:W0:Y:S01]  /*0b50*/  LDS R4, [R16+0x3c0] ;  /* 0x0003c00010047984 */ /* 0x000e220000000800 */
[----:B------:R-:W-:Y:S01]  /*0b60*/  BAR.SYNC.DEFER_BLOCKING 0x0 ;  /* 0x0000000000007b1d */ /* 0x000fe20000010000 */
[----:B------:R-:W-:-:S04]  /*0b70*/  IADD3 R11, P0, PT, R27, R15, RZ ;  /* 0x0000000f1b0b7210 */ /* 0x000fc80007f1e0ff */
[----:B------:R-:W-:Y:S02]  /*0b80*/  LEA.HI.X.SX32 R28, R27, R14, 0x1, P0 ;  /* 0x0000000e1b1c7211 */ /* 0x000fe400000f0eff */
[----:B------:R-:W-:-:S04]  /*0b90*/  LEA R10, P0, R11, UR14, 0x2 ;  /* 0x0000000e0b0a7c11 */ /* 0x000fc8000f8010ff */
[----:B------:R-:W-:Y:S01]  /*0ba0*/  LEA.HI.X R11, R11, UR15, R28, 0x2, P0 ;  /* 0x0000000f0b0b7c11 */ /* 0x000fe200080f141c */
[----:B------:R0:W2:Y:S04]  /*0bb0*/  LDG.E R26, desc[UR8][R8.64+0xc0] ;  /* 0x0000c008081a7981 */ /* 0x0000a8000c1e1900 */
[----:B------:R-:W3:Y:S01]  /*0bc0*/  LDG.E R10, desc[UR8][R10.64] ;  /* 0x000000080a0a7981 */ /* 0x000ee2000c1e1900 */
[----:B------:R-:W-:-:S04]  /*0bd0*/  FFMA R5, R24, R6, R5 ;  /* 0x0000000618057223 */ /* 0x000fc80000000005 */
[----:B0-----:R-:W-:Y:S01]  /*0be0*/  FFMA R8, R4, R7, R5 ;  /* 0x0000000704087223 */ /* 0x001fe20000000005 */
[----:B------:R-:W-:-:S04]  /*0bf0*/  IADD3 R22, PT, PT, R22, 0x4, RZ ;  /* 0x0000000416167810 */ /* 0x000fc80007ffe0ff */
[----:B------:R-:W-:Y:S01]  /*0c00*/  ISETP.NE.AND P0, PT, R22, RZ, PT ;  /* 0x000000ff1600720c */ /* 0x000fe20003f05270 */
[----:B--2---:R-:W-:Y:S04]  /*0c10*/  STS [R21], R26 ;  /* 0x0000001a15007388 */ /* 0x004fe80000000800 */
[----:B---3--:R-:W-:Y:S01]  /*0c20*/  STS [R19], R10 ;  /* 0x0000000a13007388 */ /* 0x008fe20000000800 */
[----:B------:R-:W-:Y:S06]  /*0c30*/  BAR.SYNC.DEFER_BLOCKING 0x0 ;  /* 0x0000000000007b1d */ /* 0x000fec0000010000 */
[----:B------:R-:W-:Y:S04]  /*0c40*/  LDS R24, [R16] ;  /* 0x0000000010187984 */ /* 0x000fe80000000800 */
[----:B------:R-:W0:Y:S04]  /*0c50*/  LDS.128 R4, [R20] ;  /* 0x0000000014047984 */ /* 0x000e280000000c00 */
[----:B------:R-:W1:Y:S04]  /*0c60*/  LDS R26, [R16+0x40] ;  /* 0x00004000101a7984 */ /* 0x000e680000000800 */
[----:B------:R-:W2:Y:S01]  /*0c70*/  LDS R9, [R16+0x80] ;  /* 0x0000800010097984 */ /* 0x000ea20000000800 */
[----:B0-----:R-:W-:-:S03]  /*0c80*/  FFMA R8, R4, R24, R8 ;  /* 0x0000001804087223 */ /* 0x001fc60000000008 */
[----:B------:R-:W0:Y:S01]  /*0c90*/  LDS R4, [R16+0xc0] ;  /* 0x0000c00010047984 */ /* 0x000e220000000800 */
[----:B-1----:R-:W-:-:S03]  /*0ca0*/  FFMA R8, R26, R5, R8 ;  /* 0x000000051a087223 */ /* 0x002fc60000000008 */
[----:B------:R-:W-:Y:S01]  /*0cb0*/  LDS R5, [R16+0x100] ;  /* 0x0001000010057984 */ /* 0x000fe20000000800 */
[----:B--2---:R-:W-:-:S03]  /*0cc0*/  FFMA R6, R9, R6, R8 ;  /* 0x0000000609067223 */ /* 0x004fc60000000008 */
[----:B------:R-:W1:Y:S01]  /*0cd0*/  LDS.128 R8, [R20+0x10] ;  /* 0x0000100014087984 */ /* 0x000e620000000c00 */
[----:B0-----:R-:W-:-:S03]  /*0ce0*/  FFMA R7, R4, R7, R6 ;  /* 0x0000000704077223 */ /* 0x001fc60000000006 */
[----:B------:R-:W0:Y:S04]  /*0cf0*/  LDS R4, [R16+0x140] ;  /* 0x0001400010047984 */ /* 0x000e280000000800 */
[----:B------:R-:W2:Y:S01]  /*0d00*/  LDS R6, [R16+0x180] ;  /* 0x0001800010067984 */ /* 0x000ea20000000800 */
[----:B-1----:R-:W-:-:S03]  /*0d10*/  FFMA R8, R8, R5, R7 ;  /* 0x0000000508087223 */ /* 0x002fc60000000007 */
[----:B------:R-:W1:Y:S01]  /*0d20*/  LDS R5, [R16+0x1c0] ;  /* 0x0001c00010057984 */ /* 0x000e620000000800 */
[----:B0-----:R-:W-:-:S03]  /*0d30*/  FFMA R9, R4, R9, R8 ;  /* 0x0000000904097223 */ /* 0x001fc60000000008 */
[----:B------:R-:W-:Y:S01]  /*0d40*/  LDS R8, [R16+0x200] ;  /* 0x0002000010087984 */ /* 0x000fe20000000800 */
[----:B--2---:R-:W-:-:S03]  /*0d50*/  FFMA R6, R6, R10, R9 ;  /* 0x0000000a06067223 */ /* 0x004fc60000000009 */
[----:B------:R-:W-:Y:S01]  /*0d60*/  LDS R10, [R16+0x240] ;  /* 0x00024000100a7984 */ /* 0x000fe20000000800 */
[----:B-1----:R-:W-:-:S03]  /*0d70*/  FFMA R11, R5, R11, R6 ;  /* 0x0000000b050b7223 */ /* 0x002fc60000000006 */
[----:B------:R-:W0:Y:S04]  /*0d80*/  LDS.128 R4, [R20+0x20] ;  /* 0x0000200014047984 */ /* 0x000e280000000c00 */
[----:B------:R-:W1:Y:S01]  /*0d90*/  LDS R9, [R16+0x280] ;  /* 0x0002800010097984 */ /* 0x000e620000000800 */
[----:B0-----:R-:W-:-:S03]  /*0da0*/  FFMA R8, R4, R8, R11 ;  /* 0x0000000804087223 */ /* 0x001fc6000000000b */
[----:B------:R-:W0:Y:S01]  /*0db0*/  LDS R4, [R16+0x2c0] ;  /* 0x0002c00010047984 */ /* 0x000e220000000800 */
[----:B------:R-:W-:-:S03]  /*0dc0*/  FFMA R8, R10, R5, R8 ;  /* 0x000000050a087223 */ /* 0x000fc60000000008 */
[----:B------:R-:W-:Y:S01]  /*0dd0*/  LDS R5, [R16+0x300] ;  /* 0x0003000010057984 */ /* 0x000fe20000000800 */
[----:B-1----:R-:W-:-:S03]  /*0de0*/  FFMA R6, R9, R6, R8 ;  /* 0x0000000609067223 */ /* 0x002fc60000000008 */
[----:B------:R-:W1:Y:S01]  /*0df0*/  LDS.128 R8, [R20+0x30] ;  /* 0x0000300014087984 */ /* 0x000e620000000c00 */
[----:B0-----:R-:W-:-:S03]  /*0e00*/  FFMA R7, R4, R7, R6 ;  /* 0x0000000704077223 */ /* 0x001fc60000000006 */
[----:B------:R-:W0:Y:S04]  /*0e10*/  LDS R4, [R16+0x340] ;  /* 0x0003400010047984 */ /* 0x000e280000000800 */
[----:B------:R-:W2:Y:S01]  /*0e20*/  LDS R6, [R16+0x380] ;  /* 0x0003800010067984 */ /* 0x000ea20000000800 */
[----:B-1----:R-:W-:-:S03]  /*0e30*/  FFMA R8, R8, R5, R7 ;  /* 0x0000000508087223 */ /* 0x002fc60000000007 */
[----:B------:R-:W1:Y:S01]  /*0e40*/  LDS R5, [R16+0x3c0] ;  /* 0x0003c00010057984 */ /* 0x000e620000000800 */
[----:B------:R-:W-:Y:S01]  /*0e50*/  UIADD3 UR4, UPT, UPT, UR4, 0x40, URZ ;  /* 0x0000004004047890 */ /* 0x000fe2000fffe0ff */
[C---:B------:R-:W-:Y:S02]  /*0e60*/  LEA R23, R0.reuse, R23, 0x6 ;  /* 0x0000001700177211 */ /* 0x040fe400078e30ff */
[C---:B------:R-:W-:Y:S02]  /*0e70*/  LEA R29, R0.reuse, R29, 0x6 ;  /* 0x0000001d001d7211 */ /* 0x040fe400078e30ff */
[C---:B------:R-:W-:Y:S02]  /*0e80*/  LEA R25, R0.reuse, R25, 0x6 ;  /* 0x0000001900197211 */ /* 0x040fe400078e30ff */
[----:B------:R-:W-:Y:S01]  /*0e90*/  LEA R27, R0, R27, 0x6 ;  /* 0x0000001b001b7211 */ /* 0x000fe200078e30ff */
[----:B0-----:R-:W-:-:S04]  /*0ea0*/  FFMA R9, R4, R9, R8 ;  /* 0x0000000904097223 */ /* 0x001fc80000000008 */
[----:B--2---:R-:W-:-:S04]  /*0eb0*/  FFMA R6, R6, R10, R9 ;  /* 0x0000000a06067223 */ /* 0x004fc80000000009 */
[----:B-1----:R-:W-:Y:S01]  /*0ec0*/  FFMA R24, R5, R11, R6 ;  /* 0x0000000b05187223 */ /* 0x002fe20000000006 */
[----:B------:R-:W-:Y:S06]  /*0ed0*/  BAR.SYNC.DEFER_BLOCKING 0x0 ;  /* 0x0000000000007b1d */ /* 0x000fec0000010000 */
[----:B------:R-:W-:Y:S05]  /*0ee0*/  @P0 BRA `(.L_x_2) ;  /* 0xfffffff000f00947 */ /* 0x000fea000383ffff */
[----:B------:R-:W-:-:S04]  /*0ef0*/  SHF.R.S32.HI R5, RZ, 0x1f, R0 ;  /* 0x0000001fff057819 */ /* 0x000fc80000011400 */
[----:B------:R-:W-:-:S04]  /*0f00*/  LEA.HI R5, R5, R0, RZ, 0x4 ;  /* 0x0000000005057211 */ /* 0x000fc800078f20ff */
[----:B------:R-:W-:-:S04]  /*0f10*/  SHF.R.S32.HI R5, RZ, 0x4, R5 ;  /* 0x00000004ff057819 */ /* 0x000fc80000011405 */
[----:B------:R-:W-:-:S07]  /*0f20*/  LOP3.LUT R23, R5, 0x7fffffc, RZ, 0xc0, !PT ;  /* 0x07fffffc05177812 */ /* 0x000fce00078ec0ff */
.L_x_1:
[----:B------:R-:W-:-:S04]  /*0f30*/  SHF.R.S32.HI R5, RZ, 0x1f, R0 ;  /* 0x0000001fff057819 */ /* 0x000fc80000011400 */
[----:B------:R-:W-:-:S04]  /*0f40*/  LEA.HI R5, R5, R0, RZ, 0x4 ;  /* 0x0000000005057211 */ /* 0x000fc800078f20ff */
[----:B------:R-:W-:-:S04]  /*0f50*/  SHF.R.S32.HI R5, RZ, 0x4, R5 ;  /* 0x00000004ff057819 */ /* 0x000fc80000011405 */
[----:B------:R-:W-:-:S13]  /*0f60*/  LOP3.LUT P0, R6, R5, 0x3, RZ, 0xc0, !PT ;  /* 0x0000000305067812 */ /* 0x000fda000780c0ff */
[----:B------:R-:W-:Y:S05]  /*0f70*/  @!P0 BRA `(.L_x_0) ;  /* 0x0000000800908947 */ /* 0x000fea0003800000 */
[----:B------:R-:W-:Y:S02]  /*0f80*/  ISETP.NE.AND P1, PT, R6, 0x1, PT ;  /* 0x000000010600780c */ /* 0x000fe40003f25270 */
[----:B------:R-:W-:Y:S02]  /*0f90*/  LOP3.LUT R4, R5, 0x1, RZ, 0xc0, !PT ;  /* 0x0000000105047812 */ /* 0x000fe400078ec0ff */
[----:B------:R-:W-:Y:S02]  /*0fa0*/  SHF.L.U32 R22, R0, 0x4, RZ ;  /* 0x0000000400167819 */ /* 0x000fe400000006ff */
[----:B------:R-:W-:-:S07]  /*0fb0*/  ISETP.NE.U32.AND P0, PT, R4, 0x1, PT ;  /* 0x000000010400780c */ /* 0x000fce0003f05070 */
[----:B------:R-:W-:Y:S06]  /*0fc0*/  @!P1 BRA `(.L_x_3) ;  /* 0x0000000400a89947 */ /* 0x000fec0003800000 */
[----:B------:R-:W0:Y:S01]  /*0fd0*/  LDCU.128 UR4, c[0x0][0x380] ;  /* 0x00007000ff0477ac */ /* 0x000e220008000c00 */
[----:B------:R-:W-:Y:S01]  /*0fe0*/  SHF.L.U32 R26, R23, 0x4, RZ ;  /* 0x00000004171a7819 */ /* 0x000fe200000006ff */
[----:B------:R-:W-:-:S03]  /*0ff0*/  IMAD R25, R22, R23, RZ ;  /* 0x0000001716197224 */ /* 0x000fc600078e02ff */
[----:B------:R-:W-:Y:S02]  /*1000*/  IADD3 R7, P2, PT, R26, R13, RZ ;  /* 0x0000000d1a077210 */ /* 0x000fe40007f5e0ff */
[C---:B------:R-:W-:Y:S02]  /*1010*/  IADD3 R5, P1, PT, R25.reuse, R15, RZ ;  /* 0x0000000f19057210 */ /* 0x040fe40007f3e0ff */
[----:B------:R-:W-:Y:S02]  /*1020*/  IADD3.X R10, PT, PT, RZ, R12, RZ, P2, !PT ;  /* 0x0000000cff0a7210 */ /* 0x000fe400017fe4ff */
[----:B------:R-:W-:Y:S02]  /*1030*/  LEA.HI.X.SX32 R8, R25, R14, 0x1, P1 ;  /* 0x0000000e19087211 */ /* 0x000fe400008f0eff */
[----:B0-----:R-:W-:Y:S02]  /*1040*/  LEA R6, P2, R7, UR4, 0x2 ;  /* 0x0000000407067c11 */ /* 0x001fe4000f8410ff */
[----:B------:R-:W-:-:S02]  /*1050*/  LEA R4, P1, R5, UR6, 0x2 ;  /* 0x0000000605047c11 */ /* 0x000fc4000f8210ff */
[----:B------:R-:W-:Y:S02]  /*1060*/  LEA.HI.X R7, R7, UR5, R10, 0x2, P2 ;  /* 0x0000000507077c11 */ /* 0x000fe400090f140a */
[----:B------:R-:W-:-:S03]  /*1070*/  LEA.HI.X R5, R5, UR7, R8, 0x2, P1 ;  /* 0x0000000705057c11 */ /* 0x000fc600088f1408 */
[----:B------:R-:W2:Y:S04]  /*1080*/  LDG.E R6, desc[UR8][R6.64] ;  /* 0x0000000806067981 */ /* 0x000ea8000c1e1900 */
[----:B------:R-:W3:Y:S01]  /*1090*/  LDG.E R4, desc[UR8][R4.64] ;  /* 0x0000000804047981 */ /* 0x000ee2000c1e1900 */
[----:B------:R-:W-:Y:S02]  /*10a0*/  IADD3 R26, PT, PT, R26, 0x10, RZ ;  /* 0x000000101a1a7810 */ /* 0x000fe40007ffe0ff */
[----:B------:R-:W-:Y:S02]  /*10b0*/  IADD3 R25, PT, PT, R22, R25, RZ ;  /* 0x0000001916197210 */ /* 0x000fe40007ffe0ff */
[----:B------:R-:W-:Y:S01]  /*10c0*/  IADD3 R26, P1, PT, R26, R13, RZ ;  /* 0x0000000d1a1a7210 */ /* 0x000fe20007f3e0ff */
[----:B--2---:R-:W-:Y:S04]  /*10d0*/  STS [R21], R6 ;  /* 0x0000000615007388 */ /* 0x004fe80000000800 */
[----:B---3--:R-:W-:Y:S01]  /*10e0*/  STS [R19], R4 ;  /* 0x0000000413007388 */ /* 0x008fe20000000800 */
[----:B------:R-:W-:Y:S06]  /*10f0*/  BAR.SYNC.DEFER_BLOCKING 0x0 ;  /* 0x0000000000007b1d */ /* 0x000fec0000010000 */
[----:B------:R-:W-:Y:S04]  /*1100*/  LDS R27, [R16] ;  /* 0x00000000101b7984 */ /* 0x000fe80000000800 */
[----:B------:R-:W0:Y:S04]  /*1110*/  LDS.128 R8, [R20] ;  /* 0x0000000014087984 */ /* 0x000e280000000c00 */
[----:B------:R-:W1:Y:S04]  /*1120*/  LDS R29, [R16+0x40] ;  /* 0x00004000101d7984 */ /* 0x000e680000000800 */
[----:B------:R-:W2:Y:S04]  /*1130*/  LDS R5, [R16+0x80] ;  /* 0x0000800010057984 */ /* 0x000ea80000000800 */
[----:B------:R-:W3:Y:S01]  /*1140*/  LDS R28, [R16+0xc0] ;  /* 0x0000c000101c7984 */ /* 0x000ee20000000800 */
[----:B0-----:R-:W-:-:S03]  /*1150*/  FFMA R8, R8, R27, R24 ;  /* 0x0000001b08087223 */ /* 0x001fc60000000018 */
[----:B------:R-:W-:Y:S01]  /*1160*/  LDS R27, [R16+0x140] ;  /* 0x00014000101b7984 */ /* 0x000fe20000000800 */
[----:B-1----:R-:W-:-:S03]  /*1170*/  FFMA R29, R29, R9, R8 ;  /* 0x000000091d1d7223 */ /* 0x002fc60000000008 */
[----:B------:R-:W-:Y:S01]  /*1180*/  LDS R9, [R16+0x100] ;  /* 0x0001000010097984 */ /* 0x000fe20000000800 */
[----:B--2---:R-:W-:-:S03]  /*1190*/  FFMA R29, R5, R10, R29 ;  /* 0x0000000a051d7223 */ /* 0x004fc6000000001d */
[----:B------:R-:W0:Y:S01]  /*11a0*/  LDS.128 R4, [R20+0x10] ;  /* 0x0000100014047984 */ /* 0x000e220000000c00 */
[----:B---3--:R-:W-:-:S03]  /*11b0*/  FFMA R11, R28, R11, R29 ;  /* 0x0000000b1c0b7223 */ /* 0x008fc6000000001d */
[----:B------:R-:W1:Y:S04]  /*11c0*/  LDS R8, [R16+0x180] ;  /* 0x0001800010087984 */ /* 0x000e680000000800 */
[----:B------:R-:W2:Y:S01]  /*11d0*/  LDS R24, [R16+0x1c0] ;  /* 0x0001c00010187984 */ /* 0x000ea20000000800 */
[----:B0-----:R-:W-:-:S04]  /*11e0*/  FFMA R4, R4, R9, R11 ;  /* 0x0000000904047223 */ /* 0x001fc8000000000b */
[----:B------:R-:W-:Y:S02]  /*11f0*/  FFMA R27, R27, R5, R4 ;  /* 0x000000051b1b7223 */ /* 0x000fe40000000004 */
[----:B------:R-:W-:Y:S02]  /*1200*/  LDS R5, [R16+0x200] ;  /* 0x0002000010057984 */ /* 0x000fe40000000800 */
[----:B-1----:R-:W-:Y:S02]  /*1210*/  FFMA R27, R8, R6, R27 ;  /* 0x00000006081b7223 */ /* 0x002fe4000000001b */
[----:B------:R-:W0:Y:S02]  /*1220*/  LDS.128 R8, [R20+0x20] ;  /* 0x0000200014087984 */ /* 0x000e240000000c00 */
[----:B--2---:R-:W-:Y:S02]  /*1230*/  FFMA R7, R24, R7, R27 ;  /* 0x0000000718077223 */ /* 0x004fe4000000001b */
[----:B------:R-:W1:Y:S04]  /*1240*/  LDS R27, [R16+0x240] ;  /* 0x00024000101b7984 */ /* 0x000e680000000800 */
[----:B------:R-:W2:Y:S04]  /*1250*/  LDS R4, [R16+0x280] ;  /* 0x0002800010047984 */ /* 0x000ea80000000800 */
[----:B------:R-:W3:Y:S01]  /*1260*/  LDS R24, [R16+0x2c0] ;  /* 0x0002c00010187984 */ /* 0x000ee20000000800 */
[----:B0-----:R-:W-:-:S04]  /*1270*/  FFMA R8, R8, R5, R7 ;  /* 0x0000000508087223 */ /* 0x001fc80000000007 */
[----:B-1----:R-:W-:Y:S01]  /*1280*/  FFMA R9, R27, R9, R8 ;  /* 0x000000091b097223 */ /* 0x002fe20000000008 */
[----:B------:R-:W-:Y:S01]  /*1290*/  LEA R8, P2, R26, UR4, 0x2 ;  /* 0x000000041a087c11 */ /* 0x000fe2000f8410ff */
[----:B------:R-:W-:Y:S02]  /*12a0*/  LDS R27, [R16+0x300] ;  /* 0x00030000101b7984 */ /* 0x000fe40000000800 */
[----:B--2---:R-:W-:Y:S02]  /*12b0*/  FFMA R9, R4, R10, R9 ;  /* 0x0000000a04097223 */ /* 0x004fe40000000009 */
[----:B------:R-:W0:Y:S02]  /*12c0*/  LDS.128 R4, [R20+0x30] ;  /* 0x0000300014047984 */ /* 0x000e240000000c00 */
[----:B---3--:R-:W-:Y:S01]  /*12d0*/  FFMA R11, R24, R11, R9 ;  /* 0x0000000b180b7223 */ /* 0x008fe20000000009 */
[----:B------:R-:W-:-:S04]  /*12e0*/  IADD3.X R9, PT, PT, RZ, R12, RZ, P1, !PT ;  /* 0x0000000cff097210 */ /* 0x000fc80000ffe4ff */
[----:B------:R-:W-:Y:S02]  /*12f0*/  LEA.HI.X R9, R26, UR5, R9, 0x2, P2 ;  /* 0x000000051a097c11 */ /* 0x000fe400090f1409 */
[----:B------:R-:W-:-:S04]  /*1300*/  IADD3 R26, P1, PT, R25, R15, RZ ;  /* 0x0000000f191a7210 */ /* 0x000fc80007f3e0ff */
[----:B------:R-:W-:Y:S02]  /*1310*/  LEA.HI.X.SX32 R25, R25, R14, 0x1, P1 ;  /* 0x0000000e19197211 */ /* 0x000fe400008f0eff */
[----:B------:R-:W-:Y:S01]  /*1320*/  LEA R24, P1, R26, UR6, 0x2 ;  /* 0x000000061a187c11 */ /* 0x000fe2000f8210ff */
[----:B0-----:R-:W-:Y:S02]  /*1330*/  FFMA R10, R4, R27, R11 ;  /* 0x0000001b040a7223 */ /* 0x001fe4000000000b */
[----:B------:R-:W0:Y:S04]  /*1340*/  LDS R11, [R16+0x340] ;  /* 0x00034000100b7984 */ /* 0x000e280000000800 */
[----:B------:R-:W1:Y:S04]  /*1350*/  LDS R27, [R16+0x380] ;  /* 0x00038000101b7984 */ /* 0x000e680000000800 */
[----:B------:R-:W2:Y:S01]  /*1360*/  LDS R4, [R16+0x3c0] ;  /* 0x0003c00010047984 */ /* 0x000ea20000000800 */
[----:B------:R-:W-:Y:S01]  /*1370*/  BAR.SYNC.DEFER_BLOCKING 0x0 ;  /* 0x0000000000007b1d */ /* 0x000fe20000010000 */
[----:B------:R-:W-:-:S05]  /*1380*/  LEA.HI.X R25, R26, UR7, R25, 0x2, P1 ;  /* 0x000000071a197c11 */ /* 0x000fca00088f1419 */
[----:B------:R-:W3:Y:S04]  /*1390*/  LDG.E R8, desc[UR8][R8.64] ;  /* 0x0000000808087981 */ /* 0x000ee8000c1e1900 */
[----:B------:R-:W4:Y:S01]  /*13a0*/  LDG.E R24, desc[UR8][R24.64] ;  /* 0x0000000818187981 */ /* 0x000f22000c1e1900 */
[----:B0-----:R-:W-:Y:S01]  /*13b0*/  FFMA R28, R11, R5, R10 ;  /* 0x000000050b1c7223 */ /* 0x001fe2000000000a */
[----:B------:R-:W-:-:S03]  /*13c0*/  IADD3 R23, PT, PT, R23, 0x2, RZ ;  /* 0x0000000217177810 */ /* 0x000fc60007ffe0ff */
[----:B-1----:R-:W-:-:S04]  /*13d0*/  FFMA R5, R27, R6, R28 ;  /* 0x000000061b057223 */ /* 0x002fc8000000001c */
[----:B--2---:R-:W-:Y:S01]  /*13e0*/  FFMA R5, R4, R7, R5 ;  /* 0x0000000704057223 */ /* 0x004fe20000000005 */
[----:B---3--:R-:W-:Y:S04]  /*13f0*/  STS [R21], R8 ;  /* 0x0000000815007388 */ /* 0x008fe80000000800 */
[----:B----4-:R-:W-:Y:S01]  /*1400*/  STS [R19], R24 ;  /* 0x0000001813007388 */ /* 0x010fe20000000800 */
[----:B------:R-:W-:Y:S06]  /*1410*/  BAR.SYNC.DEFER_BLOCKING 0x0 ;  /* 0x0000000000007b1d */ /* 0x000fec0000010000 */
[----:B------:R-:W-:Y:S04]  /*1420*/  LDS R29, [R16] ;  /* 0x00000000101d7984 */ /* 0x000fe80000000800 */
[----:B------:R-:W0:Y:S04]  /*1430*/  LDS.128 R8, [R20] ;  /* 0x0000000014087984 */ /* 0x000e280000000c00 */
[----:B------:R-:W1:Y:S04]  /*1440*/  LDS R26, [R16+0x40] ;  /* 0x00004000101a7984 */ /* 0x000e680000000800 */
[----:B------:R-:W2:Y:S04]  /*1450*/  LDS R27, [R16+0x80] ;  /* 0x00008000101b7984 */ /* 0x000ea80000000800 */
[----:B------:R-:W-:Y:S04]  /*1460*/  LDS R24, [R16+0x140] ;  /* 0x0001400010187984 */ /* 0x000fe80000000800 */
[----:B------:R-:W-:Y:S01]  /*1470*/  LDS R25, [R16+0x180] ;  /* 0x0001800010197984 */ /* 0x000fe20000000800 */
[----:B0-----:R-:W-:-:S03]  /*1480*/  FFMA R5, R8, R29, R5 ;  /* 0x0000001d08057223 */ /* 0x001fc60000000005 */
[----:B------:R-:W0:Y:S01]  /*1490*/  LDS R8, [R16+0xc0] ;  /* 0x0000c00010087984 */ /* 0x000e220000000800 */
[----:B-1----:R-:W-:-:S03]  /*14a0*/  FFMA R26, R26, R9, R5 ;  /* 0x000000091a1a7223 */ /* 0x002fc60000000005 */
[----:B------:R-:W-:Y:S01]  /*14b0*/  LDS R9, [R16+0x100] ;  /* 0x0001000010097984 */ /* 0x000fe20000000800 */
[----:B--2---:R-:W-:-:S03]  /*14c0*/  FFMA R27, R27, R10, R26 ;  /* 0x0000000a1b1b7223 */ /* 0x004fc6000000001a */
[----:B------:R-:W1:Y:S01]  /*14d0*/  LDS.128 R4, [R20+0x10] ;  /* 0x0000100014047984 */ /* 0x000e620000000c00 */
[----:B0-----:R-:W-:-:S03]  /*14e0*/  FFMA R11, R8, R11, R27 ;  /* 0x0000000b080b7223 */ /* 0x001fc6000000001b */
[----:B------:R-:W-:Y:S01]  /*14f0*/  LDS R27, [R16+0x200] ;  /* 0x00020000101b7984 */ /* 0x000fe20000000800 */
[----:B-1----:R-:W-:-:S03]  /*1500*/  FFMA R9, R4, R9, R11 ;  /* 0x0000000904097223 */ /* 0x002fc6000000000b */
[----:B------:R-:W0:Y:S01]  /*1510*/  LDS R4, [R16+0x1c0] ;  /* 0x0001c00010047984 */ /* 0x000e220000000800 */
[----:B------:R-:W-:-:S03]  /*1520*/  FFMA R26, R24, R5, R9 ;  /* 0x00000005181a7223 */ /* 0x000fc60000000009 */
[----:B------:R-:W1:Y:S01]  /*1530*/  LDS.128 R8, [R20+0x20] ;  /* 0x0000200014087984 */ /* 0x000e620000000c00 */
[----:B------:R-:W-:-:S03]  /*1540*/  FFMA R5, R25, R6, R26 ;  /* 0x0000000619057223 */ /* 0x000fc6000000001a */
[----:B------:R-:W2:Y:S04]  /*1550*/  LDS R24, [R16+0x240] ;  /* 0x0002400010187984 */ /* 0x000ea80000000800 */
[----:B------:R-:W3:Y:S01]  /*1560*/  LDS R25, [R16+0x280] ;  /* 0x0002800010197984 */ /* 0x000ee20000000800 */
[----:B0-----:R-:W-:-:S04]  /*1570*/  FFMA R5, R4, R7, R5 ;  /* 0x0000000704057223 */ /* 0x001fc80000000005 */
[----:B-1----:R-:W-:Y:S02]  /*1580*/  FFMA R5, R8, R27, R5 ;  /* 0x0000001b08057223 */ /* 0x002fe40000000005 */
[----:B------:R-:W0:Y:S02]  /*1590*/  LDS R8, [R16+0x2c0] ;  /* 0x0002c00010087984 */ /* 0x000e240000000800 */
[----:B--2---:R-:W-:Y:S02]  /*15a0*/  FFMA R24, R24, R9, R5 ;  /* 0x0000000918187223 */ /* 0x004fe40000000005 */
[----:B------:R-:W-:Y:S02]  /*15b0*/  LDS R9, [R16+0x300] ;  /* 0x0003000010097984 */ /* 0x000fe40000000800 */
[----:B---3--:R-:W-:Y:S02]  /*15c0*/  FFMA R25, R25, R10, R24 ;  /* 0x0000000a19197223 */ /* 0x008fe40000000018 */
[----:B------:R-:W1:Y:S04]  /*15d0*/  LDS.128 R4, [R20+0x30] ;  /* 0x0000300014047984 */ /* 0x000e680000000c00 */
[----:B------:R-:W2:Y:S04]  /*15e0*/  LDS R27, [R16+0x340] ;  /* 0x00034000101b7984 */ /* 0x000ea80000000800 */
[----:B------:R-:W3:Y:S04]  /*15f0*/  LDS R10, [R16+0x380] ;  /* 0x00038000100a7984 */ /* 0x000ee80000000800 */
[----:B------:R-:W4:Y:S01]  /*1600*/  LDS R24, [R16+0x3c0] ;  /* 0x0003c00010187984 */ /* 0x000f220000000800 */
[----:B0-----:R-:W-:-:S04]  /*1610*/  FFMA R11, R8, R11, R25 ;  /* 0x0000000b080b7223 */ /* 0x001fc80000000019 */
[----:B-1----:R-:W-:-:S04]  /*1620*/  FFMA R4, R4, R9, R11 ;  /* 0x0000000904047223 */ /* 0x002fc8000000000b */
[----:B--2---:R-:W-:-:S04]  /*1630*/  FFMA R5, R27, R5, R4 ;  /* 0x000000051b057223 */ /* 0x004fc80000000004 */
[----:B---3--:R-:W-:-:S04]  /*1640*/  FFMA R5, R10, R6, R5 ;  /* 0x000000060a057223 */ /* 0x008fc80000000005 */
[----:B----4-:R-:W-:Y:S01]  /*1650*/  FFMA R24, R24, R7, R5 ;  /* 0x0000000718187223 */ /* 0x010fe20000000005 */
[----:B------:R-:W-:Y:S06]  /*1660*/  BAR.SYNC.DEFER_BLOCKING 0x0 ;  /* 0x0000000000007b1d */ /* 0x000fec0000010000 */
.L_x_3:
[----:B------:R-:W-:Y:S05]  /*1670*/  @P0 BRA `(.L_x_0) ;  /* 0x0000000000d00947 */ /* 0x000fea0003800000 */
[----:B------:R-:W0:Y:S01]  /*1680*/  LDCU.128 UR4, c[0x0][0x380] ;  /* 0x00007000ff0477ac */ /* 0x000e220008000c00 */
[----:B------:R-:W-:Y:S01]  /*1690*/  IMAD R22, R22, R23, RZ ;  /* 0x0000001716167224 */ /* 0x000fe200078e02ff */
[----:B------:R-:W-:-:S04]  /*16a0*/  LEA R13, P1, R23, R13, 0x4 ;  /* 0x0000000d170d7211 */ /* 0x000fc800078220ff */
[C---:B------:R-:W-:Y:S02]  /*16b0*/  IADD3 R15, P2, PT, R22.reuse, R15, RZ ;  /* 0x0000000f160f7210 */ /* 0x040fe40007f5e0ff */
[----:B------:R-:W-:Y:S02]  /*16c0*/  IADD3.X R12, PT, PT, RZ, R12, RZ, P1, !PT ;  /* 0x0000000cff0c7210 */ /* 0x000fe40000ffe4ff */
[----:B------:R-:W-:Y:S02]  /*16d0*/  LEA.HI.X.SX32 R14, R22, R14, 0x1, P2 ;  /* 0x0000000e160e7211 */ /* 0x000fe400010f0eff */
[----:B0-----:R-:W-:Y:S02]  /*16e0*/  LEA R4, P0, R13, UR4, 0x2 ;  /* 0x000000040d047c11 */ /* 0x001fe4000f8010ff */
[----:B------:R-:W-:Y:S02]  /*16f0*/  LEA R8, P1, R15, UR6, 0x2 ;  /* 0x000000060f087c11 */ /* 0x000fe4000f8210ff */
[----:B------:R-:W-:-:S02]  /*1700*/  LEA.HI.X R5, R13, UR5, R12, 0x2, P0 ;  /* 0x000000050d057c11 */ /* 0x000fc400080f140c */
        /* <DEDUP_REMOVED lines=8> */
[----:B------:R-:W1:Y:S04]  /*1790*/  LDS R27, [R16+0x40] ;  /* 0x00004000101b7984 */ /* 0x000e680000000800 */
[----:B------:R-:W2:Y:S04]  /*17a0*/  LDS R23, [R16+0x80] ;  /* 0x0000800010177984 */ /* 0x000ea80000000800 */
[----:B------:R-:W3:Y:S04]  /*17b0*/  LDS R28, [R16+0xc0] ;  /* 0x0000c000101c7984 */ /* 0x000ee80000000800 */
[----:B------:R-:W-:Y:S04]  /*17c0*/  LDS R25, [R16+0x100] ;  /* 0x0001000010197984 */ /* 0x000fe80000000800 */
[----:B------:R-:W4:Y:S04]  /*17d0*/  LDS.128 R4, [R20+0x10] ;  /* 0x0000100014047984 */ /* 0x000f280000000c00 */
[----:B------:R-:W5:Y:S04]  /*17e0*/  LDS R26, [R16+0x140] ;  /* 0x00014000101a7984 */ /* 0x000f680000000800 */
[----:B------:R-:W5:Y:S04]  /*17f0*/  LDS R21, [R16+0x180] ;  /* 0x0001800010157984 */ /* 0x000f680000000800 */
[----:B------:R-:W5:Y:S04]  /*1800*/  LDS R22, [R16+0x1c0] ;  /* 0x0001c00010167984 */ /* 0x000f680000000800 */
[----:B------:R-:W-:Y:S01]  /*1810*/  LDS R19, [R16+0x200] ;  /* 0x0002000010137984 */ /* 0x000fe20000000800 */
[----:B0-----:R-:W-:-:S03]  /*1820*/  FFMA R12, R12, R11, R24 ;  /* 0x0000000b0c0c7223 */ /* 0x001fc60000000018 */
[----:B------:R-:W0:Y:S01]  /*1830*/  LDS.128 R8, [R20+0x20] ;  /* 0x0000200014087984 */ /* 0x000e220000000c00 */
[----:B-1----:R-:W-:-:S03]  /*1840*/  FFMA R12, R27, R13, R12 ;  /* 0x0000000d1b0c7223 */ /* 0x002fc6000000000c */
[----:B------:R-:W1:Y:S01]  /*1850*/  LDS R24, [R16+0x240] ;  /* 0x0002400010187984 */ /* 0x000e620000000800 */
[----:B--2---:R-:W-:-:S04]  /*1860*/  FFMA R23, R23, R14, R12 ;  /* 0x0000000e17177223 */ /* 0x004fc8000000000c */
[----:B---3--:R-:W-:Y:S02]  /*1870*/  FFMA R15, R28, R15, R23 ;  /* 0x0000000f1c0f7223 */ /* 0x008fe40000000017 */
[----:B------:R-:W2:Y:S04]  /*1880*/  LDS R23, [R16+0x280] ;  /* 0x0002800010177984 */ /* 0x000ea80000000800 */
[----:B------:R-:W-:Y:S01]  /*1890*/  LDS R28, [R16+0x3c0] ;  /* 0x0003c000101c7984 */ /* 0x000fe20000000800 */
[----:B----4-:R-:W-:-:S03]  /*18a0*/  FFMA R15, R4, R25, R15 ;  /* 0x00000019040f7223 */ /* 0x010fc6000000000f */
[----:B------:R-:W3:Y:S01]  /*18b0*/  LDS R4, [R16+0x2c0] ;  /* 0x0002c00010047984 */ /* 0x000ee20000000800 */
[----:B-----5:R-:W-:-:S03]  /*18c0*/  FFMA R27, R26, R5, R15 ;  /* 0x000000051a1b7223 */ /* 0x020fc6000000000f */
[----:B------:R-:W-:Y:S01]  /*18d0*/  LDS R5, [R16+0x300] ;  /* 0x0003000010057984 */ /* 0x000fe20000000800 */
[----:B------:R-:W-:-:S03]  /*18e0*/  FFMA R21, R21, R6, R27 ;  /* 0x0000000615157223 */ /* 0x000fc6000000001b */
[----:B------:R-:W4:Y:S01]  /*18f0*/  LDS.128 R12, [R20+0x30] ;  /* 0x00003000140c7984 */ /* 0x000f220000000c00 */
[----:B------:R-:W-:-:S03]  /*1900*/  FFMA R7, R22, R7, R21 ;  /* 0x0000000716077223 */ /* 0x000fc60000000015 */
[----:B------:R-:W5:Y:S04]  /*1910*/  LDS R26, [R16+0x340] ;  /* 0x00034000101a7984 */ /* 0x000f680000000800 */
[----:B------:R-:W5:Y:S01]  /*1920*/  LDS R25, [R16+0x380] ;  /* 0x0003800010197984 */ /* 0x000f620000000800 */
[----:B0-----:R-:W-:-:S04]  /*1930*/  FFMA R7, R8, R19, R7 ;  /* 0x0000001308077223 */ /* 0x001fc80000000007 */
[----:B-1----:R-:W-:-:S04]  /*1940*/  FFMA R24, R24, R9, R7 ;  /* 0x0000000918187223 */ /* 0x002fc80000000007 */
[----:B--2---:R-:W-:-:S04]  /*1950*/  FFMA R23, R23, R10, R24 ;  /* 0x0000000a17177223 */ /* 0x004fc80000000018 */
[----:B---3--:R-:W-:-:S04]  /*1960*/  FFMA R11, R4, R11, R23 ;  /* 0x0000000b040b7223 */ /* 0x008fc80000000017 */
[----:B----4-:R-:W-:-:S04]  /*1970*/  FFMA R5, R12, R5, R11 ;  /* 0x000000050c057223 */ /* 0x010fc8000000000b */
[----:B-----5:R-:W-:-:S04]  /*1980*/  FFMA R26, R26, R13, R5 ;  /* 0x0000000d1a1a7223 */ /* 0x020fc80000000005 */
[----:B------:R-:W-:-:S04]  /*1990*/  FFMA R25, R25, R14, R26 ;  /* 0x0000000e19197223 */ /* 0x000fc8000000001a */
[----:B------:R-:W-:Y:S01]  /*19a0*/  FFMA R24, R28, R15, R25 ;  /* 0x0000000f1c187223 */ /* 0x000fe20000000019 */
[----:B------:R-:W-:Y:S06]  /*19b0*/  BAR.SYNC.DEFER_BLOCKING 0x0 ;  /* 0x0000000000007b1d */ /* 0x000fec0000010000 */
.L_x_0:
[----:B------:R-:W0:Y:S01]  /*19c0*/  LDCU.64 UR4, c[0x0][0x390] ;  /* 0x00007200ff0477ac */ /* 0x000e220008000a00 */
[----:B------:R-:W-:Y:S01]  /*19d0*/  IMAD R3, R3, R0, RZ ;  /* 0x0000000003037224 */ /* 0x000fe200078e02ff */
[----:B------:R-:W-:Y:S02]  /*19e0*/  LEA R2, R2, R17, 0x4 ;  /* 0x0000001102027211 */ /* 0x000fe400078e20ff */
[--C-:B------:R-:W-:Y:S02]  /*19f0*/  SHF.R.S32.HI R0, RZ, 0x1f, R18.reuse ;  /* 0x0000001fff007819 */ /* 0x100fe40000011412 */
[----:B------:R-:W-:Y:S02]  /*1a00*/  IADD3 R18, P0, P1, R3, R2, R18 ;  /* 0x0000000203127210 */ /* 0x000fe4000791e012 */
[----:B------:R-:W-:-:S04]  /*1a10*/  SHF.R.S32.HI R3, RZ, 0x1f, R3 ;  /* 0x0000001fff037819 */ /* 0x000fc80000011403 */
[----:B------:R-:W-:Y:S02]  /*1a20*/  IADD3.X R3, PT, PT, R3, RZ, R0, P0, P1 ;  /* 0x000000ff03037210 */ /* 0x000fe400007e2400 */
[----:B0-----:R-:W-:-:S04]  /*1a30*/  LEA R2, P0, R18, UR4, 0x2 ;  /* 0x0000000412027c11 */ /* 0x001fc8000f8010ff */
[----:B------:R-:W-:-:S05]  /*1a40*/  LEA.HI.X R3, R18, UR5, R3, 0x2, P0 ;  /* 0x0000000512037c11 */ /* 0x000fca00080f1403 */
[----:B------:R-:W-:Y:S01]  /*1a50*/  STG.E desc[UR8][R2.64], R24 ;  /* 0x0000001802007986 */ /* 0x000fe2000c101908 */
[----:B------:R-:W-:Y:S05]  /*1a60*/  EXIT ;  /* 0x000000000000794d */ /* 0x000fea0003800000 */
.L_x_4:
[----:B------:R-:W-:-:S00]  /*1a70*/  BRA `(.L_x_4) ;  /* 0xfffffffc00fc7947 */ /* 0x000fc0000383ffff */
[----:B------:R-:W-:-:S00]  /*1a80*/  NOP ;  /* 0x0000000000007918 */ /* 0x000fc00000000000 */
[----:B------:R-:W-:-:S00]  /*1a90*/  NOP ;  /* 0x0000000000007918 */ /* 0x000fc00000000000 */
[----:B------:R-:W-:-:S00]  /*1aa0*/  NOP ;  /* 0x0000000000007918 */ /* 0x000fc00000000000 */
[----:B------:R-:W-:-:S00]  /*1ab0*/  NOP ;  /* 0x0000000000007918 */ /* 0x000fc00000000000 */
[----:B------:R-:W-:-:S00]  /*1ac0*/  NOP ;  /* 0x0000000000007918 */ /* 0x000fc00000000000 */
[----:B------:R-:W-:-:S00]  /*1ad0*/  NOP ;  /* 0x0000000000007918 */ /* 0x000fc00000000000 */
[----:B------:R-:W-:-:S00]  /*1ae0*/  NOP ;  /* 0x0000000000007918 */ /* 0x000fc00000000000 */
[----:B------:R-:W-:-:S00]  /*1af0*/  NOP ;  /* 0x0000000000007918 */ /* 0x000fc00000000000 */
.L_x_5:


//--------------------- .nv.shared._Z12MatMulKernelPfS_S_i --------------------------
	.section	.nv.shared._Z12MatMulKernelPfS_S_i,"aw",@nobits
	.sectionflags	@""
	.align	4
.nv.shared._Z12MatMulKernelPfS_S_i:
	.zero		3072


//--------------------- .nv.shared.reserved.0     --------------------------
	.section	.nv.shared.reserved.0,"aw",@nobits
	.weak		__nv_reservedSMEM_offset_0_alias
	.size		__nv_reservedSMEM_offset_0_alias, 0, 64
	.other		__nv_reservedSMEM_offset_0_alias,@"STO_CUDA_RESERVED_SHARED STV_DEFAULT"
__nv_reservedSMEM_offset_0_alias:
	.zero		0
	.zero		64


//--------------------- .nv.constant0._Z12MatMulKernelPfS_S_i --------------------------
	.section	.nv.constant0._Z12MatMulKernelPfS_S_i,"a",@progbits
	.sectionflags	@""
	.align	4
.nv.constant0._Z12MatMulKernelPfS_S_i:
	.zero		924


//--------------------- SYMBOLS --------------------------

	.type		.nv.reservedSmem.offset0,@object
	.size		.nv.reservedSmem.offset0,0x4
	.type		.nv.reservedSmem.cap,@object
	.size		.nv.reservedSmem.cap,0x4
